	.headerflags	@"EF_CUDA_TEXMODE_UNIFIED EF_CUDA_64BIT_ADDRESS EF_CUDA_ACCELERATORS EF_CUDA_SM90 EF_CUDA_VIRTUAL_SM(EF_CUDA_SM90)"
	.elftype	@"ET_EXEC"


//--------------------- .nv.info                  --------------------------
	.section	.nv.info,"",@"SHT_CUDA_INFO"
	.align	4


	//----- nvinfo : EIATTR_REGCOUNT
	.align		4
        /*0000*/ 	.byte	0x04, 0x2f
        /*0002*/ 	.short	(.L_3 - .L_2)
	.align		4
.L_2:
        /*0004*/ 	.word	index@(triton_poi_fused_cat_6)
        /*0008*/ 	.word	0x00000040


	//----- nvinfo : EIATTR_MIN_STACK_SIZE
	.align		4
.L_3:
        /*000c*/ 	.byte	0x04, 0x12
        /*000e*/ 	.short	(.L_5 - .L_4)
	.align		4
.L_4:
        /*0010*/ 	.word	index@(triton_poi_fused_cat_6)
        /*0014*/ 	.word	0x00000000


	//----- nvinfo : EIATTR_FRAME_SIZE
	.align		4
.L_5:
        /*0018*/ 	.byte	0x04, 0x11
        /*001a*/ 	.short	(.L_7 - .L_6)
	.align		4
.L_6:
        /*001c*/ 	.word	index@(triton_poi_fused_cat_6)
        /*0020*/ 	.word	0x00000000


	//----- nvinfo : EIATTR_MIN_STACK_SIZE
	.align		4
.L_7:
        /*0024*/ 	.byte	0x04, 0x12
        /*0026*/ 	.short	(.L_9 - .L_8)
	.align		4
.L_8:
        /*0028*/ 	.word	index@(triton_poi_fused_cat_6)
        /*002c*/ 	.word	0x00000000
.L_9:


//--------------------- .nv.info.triton_poi_fused_cat_6 --------------------------
	.section	.nv.info.triton_poi_fused_cat_6,"",@"SHT_CUDA_INFO"
	.sectionflags	@""
	.align	4


	//----- nvinfo : EIATTR_CUDA_API_VERSION
	.align		4
        /*0000*/ 	.byte	0x04, 0x37
        /*0002*/ 	.short	(.L_11 - .L_10)
.L_10:
        /*0004*/ 	.word	0x0000007c


	//----- nvinfo : EIATTR_KPARAM_INFO
	.align		4
.L_11:
        /*0008*/ 	.byte	0x04, 0x17
        /*000a*/ 	.short	(.L_13 - .L_12)
.L_12:
        /*000c*/ 	.word	0x00000000
        /*0010*/ 	.short	0x0010
        /*0012*/ 	.short	0x0080
        /*0014*/ 	.byte	0x00, 0xf0, 0x11, 0x00


	//----- nvinfo : EIATTR_KPARAM_INFO
	.align		4
.L_13:
        /*0018*/ 	.byte	0x04, 0x17
        /*001a*/ 	.short	(.L_15 - .L_14)
.L_14:
        /*001c*/ 	.word	0x00000000
        /*0020*/ 	.short	0x000f
        /*0022*/ 	.short	0x0078
        /*0024*/ 	.byte	0x00, 0xf4, 0x21, 0x00


	//----- nvinfo : EIATTR_KPARAM_INFO
	.align		4
.L_15:
        /*0028*/ 	.byte	0x04, 0x17
        /*002a*/ 	.short	(.L_17 - .L_16)
.L_16:
        /*002c*/ 	.word	0x00000000
        /*0030*/ 	.short	0x000e
        /*0032*/ 	.short	0x0070
        /*0034*/ 	.byte	0x00, 0xf4, 0x21, 0x00


	//----- nvinfo : EIATTR_KPARAM_INFO
	.align		4
.L_17:
        /*0038*/ 	.byte	0x04, 0x17
        /*003a*/ 	.short	(.L_19 - .L_18)
.L_18:
        /*003c*/ 	.word	0x00000000
        /*0040*/ 	.short	0x000d
        /*0042*/ 	.short	0x0068
        /*0044*/ 	.byte	0x00, 0xf4, 0x21, 0x00


	//----- nvinfo : EIATTR_KPARAM_INFO
	.align		4
.L_19:
        /*0048*/ 	.byte	0x04, 0x17
        /*004a*/ 	.short	(.L_21 - .L_20)
.L_20:
        /*004c*/ 	.word	0x00000000
        /*0050*/ 	.short	0x000c
        /*0052*/ 	.short	0x0060
        /*0054*/ 	.byte	0x00, 0xf4, 0x21, 0x00


	//----- nvinfo : EIATTR_KPARAM_INFO
	.align		4
.L_21:
        /*0058*/ 	.byte	0x04, 0x17
        /*005a*/ 	.short	(.L_23 - .L_22)
.L_22:
        /*005c*/ 	.word	0x00000000
        /*0060*/ 	.short	0x000b
        /*0062*/ 	.short	0x0058
        /*0064*/ 	.byte	0x00, 0xf4, 0x21, 0x00


	//----- nvinfo : EIATTR_KPARAM_INFO
	.align		4
.L_23:
        /*0068*/ 	.byte	0x04, 0x17
        /*006a*/ 	.short	(.L_25 - .L_24)
.L_24:
        /*006c*/ 	.word	0x00000000
        /*0070*/ 	.short	0x000a
        /*0072*/ 	.short	0x0050
        /*0074*/ 	.byte	0x00, 0xf4, 0x21, 0x00


	//----- nvinfo : EIATTR_KPARAM_INFO
	.align		4
.L_25:
        /*0078*/ 	.byte	0x04, 0x17
        /*007a*/ 	.short	(.L_27 - .L_26)
.L_26:
        /*007c*/ 	.word	0x00000000
        /*0080*/ 	.short	0x0009
        /*0082*/ 	.short	0x0048
        /*0084*/ 	.byte	0x00, 0xf4, 0x21, 0x00


	//----- nvinfo : EIATTR_KPARAM_INFO
	.align		4
.L_27:
        /*0088*/ 	.byte	0x04, 0x17
        /*008a*/ 	.short	(.L_29 - .L_28)
.L_28:
        /*008c*/ 	.word	0x00000000
        /*0090*/ 	.short	0x0008
        /*0092*/ 	.short	0x0040
        /*0094*/ 	.byte	0x00, 0xf4, 0x21, 0x00


	//----- nvinfo : EIATTR_KPARAM_INFO
	.align		4
.L_29:
        /*0098*/ 	.byte	0x04, 0x17
        /*009a*/ 	.short	(.L_31 - .L_30)
.L_30:
        /*009c*/ 	.word	0x00000000
        /*00a0*/ 	.short	0x0007
        /*00a2*/ 	.short	0x0038
        /*00a4*/ 	.byte	0x00, 0xf4, 0x21, 0x00


	//----- nvinfo : EIATTR_KPARAM_INFO
	.align		4
.L_31:
        /*00a8*/ 	.byte	0x04, 0x17
        /*00aa*/ 	.short	(.L_33 - .L_32)
.L_32:
        /*00ac*/ 	.word	0x00000000
        /*00b0*/ 	.short	0x0006
        /*00b2*/ 	.short	0x0030
        /*00b4*/ 	.byte	0x00, 0xf4, 0x21, 0x00


	//----- nvinfo : EIATTR_KPARAM_INFO
	.align		4
.L_33:
        /*00b8*/ 	.byte	0x04, 0x17
        /*00ba*/ 	.short	(.L_35 - .L_34)
.L_34:
        /*00bc*/ 	.word	0x00000000
        /*00c0*/ 	.short	0x0005
        /*00c2*/ 	.short	0x0028
        /*00c4*/ 	.byte	0x00, 0xf4, 0x21, 0x00


	//----- nvinfo : EIATTR_KPARAM_INFO
	.align		4
.L_35:
        /*00c8*/ 	.byte	0x04, 0x17
        /*00ca*/ 	.short	(.L_37 - .L_36)
.L_36:
        /*00cc*/ 	.word	0x00000000
        /*00d0*/ 	.short	0x0004
        /*00d2*/ 	.short	0x0020
        /*00d4*/ 	.byte	0x00, 0xf4, 0x21, 0x00


	//----- nvinfo : EIATTR_KPARAM_INFO
	.align		4
.L_37:
        /*00d8*/ 	.byte	0x04, 0x17
        /*00da*/ 	.short	(.L_39 - .L_38)
.L_38:
        /*00dc*/ 	.word	0x00000000
        /*00e0*/ 	.short	0x0003
        /*00e2*/ 	.short	0x0018
        /*00e4*/ 	.byte	0x00, 0xf4, 0x21, 0x00


	//----- nvinfo : EIATTR_KPARAM_INFO
	.align		4
.L_39:
        /*00e8*/ 	.byte	0x04, 0x17
        /*00ea*/ 	.short	(.L_41 - .L_40)
.L_40:
        /*00ec*/ 	.word	0x00000000
        /*00f0*/ 	.short	0x0002
        /*00f2*/ 	.short	0x0010
        /*00f4*/ 	.byte	0x00, 0xf4, 0x21, 0x00


	//----- nvinfo : EIATTR_KPARAM_INFO
	.align		4
.L_41:
        /*00f8*/ 	.byte	0x04, 0x17
        /*00fa*/ 	.short	(.L_43 - .L_42)
.L_42:
        /*00fc*/ 	.word	0x00000000
        /*0100*/ 	.short	0x0001
        /*0102*/ 	.short	0x0008
        /*0104*/ 	.byte	0x00, 0xf4, 0x21, 0x00


	//----- nvinfo : EIATTR_KPARAM_INFO
	.align		4
.L_43:
        /*0108*/ 	.byte	0x04, 0x17
        /*010a*/ 	.short	(.L_45 - .L_44)
.L_44:
        /*010c*/ 	.word	0x00000000
        /*0110*/ 	.short	0x0000
        /*0112*/ 	.short	0x0000
        /*0114*/ 	.byte	0x00, 0xf4, 0x21, 0x00


	//----- nvinfo : EIATTR_SPARSE_MMA_MASK
	.align		4
.L_45:
        /*0118*/ 	.byte	0x03, 0x50
        /*011a*/ 	.short	0x0000


	//----- nvinfo : EIATTR_MAXREG_COUNT
	.align		4
        /*011c*/ 	.byte	0x03, 0x1b
        /*011e*/ 	.short	0x00ff


	//----- nvinfo : EIATTR_EXIT_INSTR_OFFSETS
	.align		4
        /*0120*/ 	.byte	0x04, 0x1c
        /*0122*/ 	.short	(.L_47 - .L_46)


	//   ....[0]....
.L_46:
        /*0124*/ 	.word	0x00002910


	//----- nvinfo : EIATTR_REQNTID
	.align		4
.L_47:
        /*0128*/ 	.byte	0x04, 0x10
        /*012a*/ 	.short	(.L_49 - .L_48)
.L_48:
        /*012c*/ 	.word	0x00000080
        /*0130*/ 	.word	0x00000001
        /*0134*/ 	.word	0x00000001


	//----- nvinfo : EIATTR_CBANK_PARAM_SIZE
	.align		4
.L_49:
        /*0138*/ 	.byte	0x03, 0x19
        /*013a*/ 	.short	0x0084


	//----- nvinfo : EIATTR_PARAM_CBANK
	.align		4
        /*013c*/ 	.byte	0x04, 0x0a
        /*013e*/ 	.short	(.L_51 - .L_50)
	.align		4
.L_50:
        /*0140*/ 	.word	index@(.nv.constant0.triton_poi_fused_cat_6)
        /*0144*/ 	.short	0x0210
        /*0146*/ 	.short	0x0084


	//----- nvinfo : EIATTR_SW_WAR
	.align		4
.L_51:
        /*0148*/ 	.byte	0x04, 0x36
        /*014a*/ 	.short	(.L_53 - .L_52)
.L_52:
        /*014c*/ 	.word	0x00000008
.L_53:


//--------------------- .nv.callgraph             --------------------------
	.section	.nv.callgraph,"",@"SHT_CUDA_CALLGRAPH"
	.align	4
	.sectionentsize	8
	.align		4
        /*0000*/ 	.word	0x00000000
	.align		4
        /*0004*/ 	.word	0xffffffff
	.align		4
        /*0008*/ 	.word	0x00000000
	.align		4
        /*000c*/ 	.word	0xfffffffe
	.align		4
        /*0010*/ 	.word	0x00000000
	.align		4
        /*0014*/ 	.word	0xfffffffd
	.align		4
        /*0018*/ 	.word	0x00000000
	.align		4
        /*001c*/ 	.word	0xfffffffc


//--------------------- .nv.constant4             --------------------------
	.section	.nv.constant4,"a",@progbits
	.align	8
	.align		8
.nv.constant4:
        /*0000*/ 	.dword	_$_str
	.align		8
        /*0008*/ 	.dword	_$_str_$_2


//--------------------- .text.triton_poi_fused_cat_6 --------------------------
	.section	.text.triton_poi_fused_cat_6,"ax",@progbits
	.align	128
        .global         triton_poi_fused_cat_6
        .type           triton_poi_fused_cat_6,@function
        .size           triton_poi_fused_cat_6,(.L_x_1 - triton_poi_fused_cat_6)
        .other          triton_poi_fused_cat_6,@"STO_CUDA_ENTRY STV_DEFAULT"
triton_poi_fused_cat_6:
.text.triton_poi_fused_cat_6:
[----:B------:R-:W-:Y:S01]  /*0000*/  LDC R1, c[0x0][0x28] ;  /* 0x00000a00ff017b82 */ /* 0x000fe20000000800 */
[----:B------:R-:W1:Y:S07]  /*0010*/  S2R R0, SR_TID.X ;  /* 0x0000000000007919 */ /* 0x000e6e0000002100 */
[----:B------:R-:W2:Y:S01]  /*0020*/  LDC.64 R32, c[0x0][0x248] ;  /* 0x00009200ff207b82 */ /* 0x000ea20000000a00 */
[----:B------:R-:W-:Y:S02]  /*0030*/  CS2R R48, SRZ ;  /* 0x0000000000307805 */ /* 0x000fe4000001ff00 */
[----:B------:R-:W-:Y:S01]  /*0040*/  CS2R R50, SRZ ;  /* 0x0000000000327805 */ /* 0x000fe2000001ff00 */
[----:B------:R-:W3:Y:S01]  /*0050*/  S2R R5, SR_CTAID.X ;  /* 0x0000000000057919 */ /* 0x000ee20000002500 */
[----:B------:R-:W-:Y:S01]  /*0060*/  ULDC.64 UR4, c[0x0][0x208] ;  /* 0x0000820000047ab9 */ /* 0x000fe20000000a00 */
[----:B------:R-:W-:-:S02]  /*0070*/  ULDC.64 UR6, c[0x0][0x238] ;  /* 0x00008e0000067ab9 */ /* 0x000fc40000000a00 */
[----:B------:R-:W4:Y:S01]  /*0080*/  LDC.64 R42, c[0x0][0x240] ;  /* 0x00009000ff2a7b82 */ /* 0x000f220000000a00 */
[----:B------:R-:W-:Y:S02]  /*0090*/  CS2R R8, SRZ ;  /* 0x0000000000087805 */ /* 0x000fe4000001ff00 */
[----:B------:R-:W-:Y:S02]  /*00a0*/  CS2R R6, SRZ ;  /* 0x0000000000067805 */ /* 0x000fe4000001ff00 */
[----:B------:R-:W-:-:S03]  /*00b0*/  CS2R R10, SRZ ;  /* 0x00000000000a7805 */ /* 0x000fc6000001ff00 */
[----:B------:R-:W5:Y:S08]  /*00c0*/  LDC.64 R46, c[0x0][0x250] ;  /* 0x00009400ff2e7b82 */ /* 0x000f700000000a00 */
[----:B------:R-:W4:Y:S01]  /*00d0*/  LDC.64 R44, c[0x0][0x258] ;  /* 0x00009600ff2c7b82 */ /* 0x000f220000000a00 */
[----:B-1----:R-:W-:Y:S01]  /*00e0*/  IMAD.SHL.U32 R0, R0, 0x4, RZ ;  /* 0x0000000400007824 */ /* 0x002fe200078e00ff */
[----:B------:R-:W-:-:S02]  /*00f0*/  CS2R R12, SRZ ;  /* 0x00000000000c7805 */ /* 0x000fc4000001ff00 */
[----:B------:R-:W-:Y:S02]  /*0100*/  CS2R R14, SRZ ;  /* 0x00000000000e7805 */ /* 0x000fe4000001ff00 */
[----:B------:R-:W-:Y:S02]  /*0110*/  CS2R R16, SRZ ;  /* 0x0000000000107805 */ /* 0x000fe4000001ff00 */
[----:B------:R-:W-:Y:S02]  /*0120*/  CS2R R18, SRZ ;  /* 0x0000000000127805 */ /* 0x000fe4000001ff00 */
[----:B------:R-:W-:Y:S01]  /*0130*/  LOP3.LUT R0, R0, 0x1fc, RZ, 0xc0, !PT ;  /* 0x000001fc00007812 */ /* 0x000fe200078ec0ff */
[----:B------:R-:W1:Y:S04]  /*0140*/  LDC.64 R54, c[0x0][0x220] ;  /* 0x00008800ff367b82 */ /* 0x000e680000000a00 */
[----:B---3--:R-:W-:-:S05]  /*0150*/  IMAD R2, R5, 0x400, R0 ;  /* 0x0000040005027824 */ /* 0x008fca00078e0200 */
[----:B------:R-:W-:-:S04]  /*0160*/  SHF.R.S32.HI R61, RZ, 0x1f, R2 ;  /* 0x0000001fff3d7819 */ /* 0x000fc80000011402 */
[----:B------:R-:W-:-:S04]  /*0170*/  LEA.HI R61, R61, R2, RZ, 0x7 ;  /* 0x000000023d3d7211 */ /* 0x000fc800078f38ff */
[----:B------:R-:W-:-:S05]  /*0180*/  LOP3.LUT R3, R61, 0xffffff80, RZ, 0xc0, !PT ;  /* 0xffffff803d037812 */ /* 0x000fca00078ec0ff */
[----:B------:R-:W-:-:S04]  /*0190*/  IMAD.IADD R0, R2, 0x1, -R3 ;  /* 0x0000000102007824 */ /* 0x000fc800078e0a03 */
[C---:B--2---:R-:W-:Y:S01]  /*01a0*/  IMAD.WIDE R32, R0.reuse, 0x4, R32 ;  /* 0x0000000400207825 */ /* 0x044fe200078e0220 */
[----:B------:R-:W-:-:S04]  /*01b0*/  LOP3.LUT R3, R0, 0xffffffe0, RZ, 0xc0, !PT ;  /* 0xffffffe000037812 */ /* 0x000fc800078ec0ff */
[----:B------:R-:W-:-:S13]  /*01c0*/  ISETP.NE.AND P2, PT, R3, 0x20, PT ;  /* 0x000000200300780c */ /* 0x000fda0003f45270 */
[----:B------:R-:W2:Y:S01]  /*01d0*/  @!P2 LDG.E.EL.128 R48, desc[UR4][R32.64+-0x80] ;  /* 0xffff80042030a981 */ /* 0x000ea2000c2e1d00 */
[----:B------:R-:W-:Y:S01]  /*01e0*/  SHF.R.S32.HI R3, RZ, 0x15, R5 ;  /* 0x00000015ff037819 */ /* 0x000fe20000011405 */
[----:B----4-:R-:W-:Y:S01]  /*01f0*/  IMAD.WIDE R42, R0, 0x4, R42 ;  /* 0x00000004002a7825 */ /* 0x010fe200078e022a */
[----:B------:R-:W-:Y:S02]  /*0200*/  SHF.R.S32.HI R59, RZ, 0x1f, R0 ;  /* 0x0000001fff3b7819 */ /* 0x000fe40000011400 */
[----:B------:R-:W-:-:S04]  /*0210*/  SGXT R3, R3, 0x1 ;  /* 0x000000010303781a */ /* 0x000fc80000000200 */
[----:B------:R-:W-:-:S05]  /*0220*/  LEA.HI R3, R3, R2, RZ, 0x7 ;  /* 0x0000000203037211 */ /* 0x000fca00078f38ff */
[----:B------:R-:W-:-:S05]  /*0230*/  VIADD R3, R3, 0x200 ;  /* 0x0000020003037836 */ /* 0x000fca0000000000 */
[----:B------:R-:W-:-:S05]  /*0240*/  SHF.R.S32.HI R60, RZ, 0x7, R3 ;  /* 0x00000007ff3c7819 */ /* 0x000fca0000011403 */
[----:B------:R-:W-:-:S05]  /*0250*/  IMAD.SHL.U32 R52, R60, 0x20, RZ ;  /* 0x000000203c347824 */ /* 0x000fca00078e00ff */
[----:B------:R-:W-:-:S04]  /*0260*/  IADD3 R3, P0, R0, R52, RZ ;  /* 0x0000003400037210 */ /* 0x000fc80007f1e0ff */
[----:B------:R-:W-:Y:S02]  /*0270*/  LEA.HI.X.SX32 R4, R52, R59, 0x1, P0 ;  /* 0x0000003b34047211 */ /* 0x000fe400000f0eff */
[----:B------:R-:W-:-:S04]  /*0280*/  LEA R20, P0, R3, UR6, 0x2 ;  /* 0x0000000603147c11 */ /* 0x000fc8000f8010ff */
[----:B------:R-:W-:Y:S02]  /*0290*/  LEA.HI.X R21, R3, UR7, R4, 0x2, P0 ;  /* 0x0000000703157c11 */ /* 0x000fe400080f1404 */
[----:B------:R-:W-:-:S03]  /*02a0*/  CS2R R4, SRZ ;  /* 0x0000000000047805 */ /* 0x000fc6000001ff00 */
[----:B------:R3:W4:Y:S04]  /*02b0*/  @!P2 LDG.E.EL.128 R8, desc[UR4][R20.64+-0x80] ;  /* 0xffff80041408a981 */ /* 0x000728000c2e1d00 */
[----:B------:R-:W4:Y:S01]  /*02c0*/  @!P2 LDG.E.EL.128 R4, desc[UR4][R42.64+-0x80] ;  /* 0xffff80042a04a981 */ /* 0x000f22000c2e1d00 */
[----:B-----5:R-:W-:-:S04]  /*02d0*/  IMAD.WIDE R46, R0, 0x4, R46 ;  /* 0x00000004002e7825 */ /* 0x020fc800078e022e */
[C---:B0-----:R-:W-:Y:S01]  /*02e0*/  IMAD.WIDE R44, R0.reuse, 0x4, R44 ;  /* 0x00000004002c7825 */ /* 0x041fe200078e022c */
[----:B------:R-:W5:Y:S04]  /*02f0*/  @!P2 LDG.E.EL.128 R12, desc[UR4][R46.64+-0x80] ;  /* 0xffff80042e0ca981 */ /* 0x000f68000c2e1d00 */
[----:B------:R-:W4:Y:S01]  /*0300*/  @!P2 LDG.E.EL.128 R16, desc[UR4][R44.64+-0x80] ;  /* 0xffff80042c10a981 */ /* 0x000f22000c2e1d00 */
[C---:B------:R-:W-:Y:S02]  /*0310*/  ISETP.GE.AND P0, PT, R0.reuse, 0x20, PT ;  /* 0x000000200000780c */ /* 0x040fe40003f06270 */
[----:B---3--:R-:W-:Y:S02]  /*0320*/  CS2R R20, SRZ ;  /* 0x0000000000147805 */ /* 0x008fe4000001ff00 */
[----:B------:R-:W-:Y:S01]  /*0330*/  CS2R R22, SRZ ;  /* 0x0000000000167805 */ /* 0x000fe2000001ff00 */
[----:B-1----:R-:W-:-:S08]  /*0340*/  IMAD.WIDE R54, R0, 0x4, R54 ;  /* 0x0000000400367825 */ /* 0x002fd000078e0236 */
[----:B------:R-:W3:Y:S01]  /*0350*/  @!P0 LDG.E.EL.128 R20, desc[UR4][R54.64] ;  /* 0x0000000436148981 */ /* 0x000ee2000c2e1d00 */
[----:B------:R-:W-:Y:S02]  /*0360*/  CS2R R24, SRZ ;  /* 0x0000000000187805 */ /* 0x000fe4000001ff00 */
[----:B------:R-:W-:-:S06]  /*0370*/  CS2R R26, SRZ ;  /* 0x00000000001a7805 */ /* 0x000fcc000001ff00 */
[----:B------:R0:W3:Y:S01]  /*0380*/  @!P2 LDG.E.EL.128 R24, desc[UR4][R32.64+-0x80] ;  /* 0xffff80042018a981 */ /* 0x0000e2000c2e1d00 */
[----:B------:R-:W-:Y:S02]  /*0390*/  CS2R R28, SRZ ;  /* 0x00000000001c7805 */ /* 0x000fe4000001ff00 */
[----:B------:R-:W-:Y:S01]  /*03a0*/  CS2R R30, SRZ ;  /* 0x00000000001e7805 */ /* 0x000fe2000001ff00 */
[----:B------:R-:W-:Y:S01]  /*03b0*/  IMAD.MOV.U32 R3, RZ, RZ, 0x3e800000 ;  /* 0x3e800000ff037424 */ /* 0x000fe200078e00ff */
[----:B------:R-:W-:Y:S02]  /*03c0*/  SHF.R.S32.HI R61, RZ, 0x7, R61 ;  /* 0x00000007ff3d7819 */ /* 0x000fe4000001143d */
[----:B------:R-:W-:Y:S02]  /*03d0*/  CS2R R34, SRZ ;  /* 0x0000000000227805 */ /* 0x000fe4000001ff00 */
[----:B------:R-:W3:Y:S01]  /*03e0*/  @!P0 LDG.E.EL.128 R28, desc[UR4][R54.64] ;  /* 0x00000004361c8981 */ /* 0x000ee2000c2e1d00 */
[----:B------:R-:W-:Y:S01]  /*03f0*/  IMAD.SHL.U32 R56, R61, 0x20, RZ ;  /* 0x000000203d387824 */ /* 0x000fe200078e00ff */
[----:B0-----:R-:W-:-:S02]  /*0400*/  CS2R R32, SRZ ;  /* 0x0000000000207805 */ /* 0x001fc4000001ff00 */
[----:B------:R-:W-:Y:S02]  /*0410*/  CS2R R36, SRZ ;  /* 0x0000000000247805 */ /* 0x000fe4000001ff00 */
[----:B------:R-:W-:Y:S02]  /*0420*/  CS2R R38, SRZ ;  /* 0x0000000000267805 */ /* 0x000fe4000001ff00 */
[----:B------:R-:W-:Y:S01]  /*0430*/  CS2R R40, SRZ ;  /* 0x0000000000287805 */ /* 0x000fe2000001ff00 */
[----:B------:R0:W3:Y:S04]  /*0440*/  @!P2 LDG.E.EL.128 R32, desc[UR4][R42.64+-0x80] ;  /* 0xffff80042a20a981 */ /* 0x0000e8000c2e1d00 */
[----:B------:R-:W3:Y:S01]  /*0450*/  @!P2 LDG.E.EL.128 R36, desc[UR4][R46.64+-0x80] ;  /* 0xffff80042e24a981 */ /* 0x000ee2000c2e1d00 */
[----:B0-----:R-:W-:-:S06]  /*0460*/  CS2R R42, SRZ ;  /* 0x00000000002a7805 */ /* 0x001fcc000001ff00 */
[----:B------:R0:W3:Y:S02]  /*0470*/  @!P2 LDG.E.EL.128 R40, desc[UR4][R44.64+-0x80] ;  /* 0xffff80042c28a981 */ /* 0x0000e4000c2e1d00 */
[----:B0-----:R-:W-:Y:S02]  /*0480*/  CS2R R44, SRZ ;  /* 0x00000000002c7805 */ /* 0x001fe4000001ff00 */
[----:B--2---:R-:W-:-:S05]  /*0490*/  SEL R50, R50, RZ, !P2 ;  /* 0x000000ff32327207 */ /* 0x004fca0005000000 */
[----:B------:R-:W-:-:S06]  /*04a0*/  FADD R50, R50, 9.9999997473787516356e-06 ;  /* 0x3727c5ac32327421 */ /* 0x000fcc0000000000 */
[----:B------:R-:W0:Y:S01]  /*04b0*/  MUFU.SQRT R50, R50 ;  /* 0x0000003200327308 */ /* 0x000e220000002000 */
[----:B------:R-:W-:-:S05]  /*04c0*/  SEL R51, R51, RZ, !P2 ;  /* 0x000000ff33337207 */ /* 0x000fca0005000000 */
[----:B------:R-:W-:Y:S01]  /*04d0*/  FADD R51, R51, 9.9999997473787516356e-06 ;  /* 0x3727c5ac33337421 */ /* 0x000fe20000000000 */
[C---:B0-----:R-:W-:Y:S02]  /*04e0*/  FSETP.GT.AND P1, PT, R50.reuse, 8.50705917302346158658e+37, PT ;  /* 0x7e8000003200780b */ /* 0x041fe40003f24000 */
[----:B------:R-:W-:-:S03]  /*04f0*/  FSETP.GEU.AND P4, PT, R50, 1.175494350822287508e-38, PT ;  /* 0x008000003200780b */ /* 0x000fc60003f8e000 */
[----:B------:R-:W0:Y:S08]  /*0500*/  MUFU.SQRT R51, R51 ;  /* 0x0000003300337308 */ /* 0x000e300000002000 */
[----:B------:R-:W-:-:S04]  /*0510*/  @P1 FMUL R50, R50, 0.25 ;  /* 0x3e80000032321820 */ /* 0x000fc80000400000 */
[----:B------:R-:W-:Y:S01]  /*0520*/  @!P4 FMUL R50, R50, 16777216 ;  /* 0x4b8000003232c820 */ /* 0x000fe20000400000 */
[C---:B0-----:R-:W-:Y:S02]  /*0530*/  FSETP.GT.AND P3, PT, R51.reuse, 8.50705917302346158658e+37, PT ;  /* 0x7e8000003300780b */ /* 0x041fe40003f64000 */
[----:B------:R-:W-:-:S03]  /*0540*/  FSETP.GEU.AND P5, PT, R51, 1.175494350822287508e-38, PT ;  /* 0x008000003300780b */ /* 0x000fc60003fae000 */
[----:B------:R-:W0:Y:S01]  /*0550*/  MUFU.RCP R50, R50 ;  /* 0x0000003200327308 */ /* 0x000e220000001000 */
[----:B------:R-:W-:Y:S02]  /*0560*/  FSEL R55, R3, 1, P1 ;  /* 0x3f80000003377808 */ /* 0x000fe40000800000 */
[----:B------:R-:W-:-:S03]  /*0570*/  IADD3 R57, P1, R0, R56, RZ ;  /* 0x0000003800397210 */ /* 0x000fc60007f3e0ff */
[----:B------:R-:W-:Y:S02]  /*0580*/  @!P4 FMUL R55, R55, 16777216 ;  /* 0x4b8000003737c820 */ /* 0x000fe40000400000 */
[----:B------:R-:W-:Y:S01]  /*0590*/  @P3 FMUL R51, R51, 0.25 ;  /* 0x3e80000033333820 */ /* 0x000fe20000400000 */
[----:B------:R-:W-:-:S03]  /*05a0*/  LEA.HI.X.SX32 R46, R56, R59, 0x1, P1 ;  /* 0x0000003b382e7211 */ /* 0x000fc600008f0eff */
[----:B------:R-:W-:Y:S01]  /*05b0*/  @!P5 FMUL R51, R51, 16777216 ;  /* 0x4b8000003333d820 */ /* 0x000fe20000400000 */
[----:B0-----:R-:W-:Y:S01]  /*05c0*/  FMUL R55, R50, R55 ;  /* 0x0000003732377220 */ /* 0x001fe20000400000 */
[C---:B------:R-:W-:Y:S02]  /*05d0*/  LEA R50, P1, R57.reuse, UR6, 0x2 ;  /* 0x0000000639327c11 */ /* 0x040fe4000f8210ff */
[----:B------:R0:W1:Y:S02]  /*05e0*/  MUFU.RCP R53, R51 ;  /* 0x0000003300357308 */ /* 0x0000640000001000 */
[----:B0-----:R-:W-:Y:S02]  /*05f0*/  LEA.HI.X R51, R57, UR7, R46, 0x2, P1 ;  /* 0x0000000739337c11 */ /* 0x001fe400088f142e */
[----:B------:R-:W-:Y:S02]  /*0600*/  CS2R R46, SRZ ;  /* 0x00000000002e7805 */ /* 0x000fe4000001ff00 */
[----:B------:R-:W-:-:S02]  /*0610*/  FSEL R54, R3, 1, P3 ;  /* 0x3f80000003367808 */ /* 0x000fc40001800000 */
[----:B----4-:R-:W-:Y:S02]  /*0620*/  SEL R11, R11, RZ, !P2 ;  /* 0x000000ff0b0b7207 */ /* 0x010fe40005000000 */
[----:B------:R-:W-:Y:S01]  /*0630*/  SEL R49, R49, RZ, !P2 ;  /* 0x000000ff31317207 */ /* 0x000fe20005000000 */
[----:B------:R0:W2:Y:S01]  /*0640*/  @!P2 LDG.E.EL.128 R44, desc[UR4][R50.64+-0x80] ;  /* 0xffff8004322ca981 */ /* 0x0000a2000c2e1d00 */
[----:B------:R-:W-:Y:S01]  /*0650*/  @!P5 FMUL R54, R54, 16777216 ;  /* 0x4b8000003636d820 */ /* 0x000fe20000400000 */
[----:B------:R-:W-:Y:S02]  /*0660*/  SEL R10, R10, RZ, !P2 ;  /* 0x000000ff0a0a7207 */ /* 0x000fe40005000000 */
[----:B-----5:R-:W-:Y:S01]  /*0670*/  SEL R15, R15, RZ, !P2 ;  /* 0x000000ff0f0f7207 */ /* 0x020fe20005000000 */
[----:B-1----:R-:W-:Y:S01]  /*0680*/  FMUL R53, R53, R54 ;  /* 0x0000003635357220 */ /* 0x002fe20000400000 */
[----:B------:R-:W-:Y:S02]  /*0690*/  SEL R54, R7, RZ, !P2 ;  /* 0x000000ff07367207 */ /* 0x000fe40005000000 */
[----:B------:R-:W-:-:S02]  /*06a0*/  SEL R58, R5, RZ, !P2 ;  /* 0x000000ff053a7207 */ /* 0x000fc40005000000 */
[----:B------:R-:W-:Y:S02]  /*06b0*/  SEL R8, R8, RZ, !P2 ;  /* 0x000000ff08087207 */ /* 0x000fe40005000000 */
[----:B------:R-:W-:Y:S02]  /*06c0*/  SEL R9, R9, RZ, !P2 ;  /* 0x000000ff09097207 */ /* 0x000fe40005000000 */
[----:B------:R-:W-:Y:S02]  /*06d0*/  SEL R12, R12, RZ, !P2 ;  /* 0x000000ff0c0c7207 */ /* 0x000fe40005000000 */
[----:B------:R-:W-:Y:S02]  /*06e0*/  SEL R13, R13, RZ, !P2 ;  /* 0x000000ff0d0d7207 */ /* 0x000fe40005000000 */
[----:B---3--:R-:W-:Y:S02]  /*06f0*/  SEL R24, R24, RZ, !P2 ;  /* 0x000000ff18187207 */ /* 0x008fe40005000000 */
[----:B------:R-:W-:Y:S01]  /*0700*/  SEL R27, R27, RZ, !P2 ;  /* 0x000000ff1b1b7207 */ /* 0x000fe20005000000 */
[----:B------:R-:W-:Y:S01]  /*0710*/  IMAD.SHL.U32 R61, R61, 0x40, RZ ;  /* 0x000000403d3d7824 */ /* 0x000fe200078e00ff */
[----:B------:R-:W-:Y:S01]  /*0720*/  SEL R7, R48, RZ, !P2 ;  /* 0x000000ff30077207 */ /* 0x000fe20005000000 */
[----:B------:R-:W-:Y:S01]  /*0730*/  FADD R48, R11, -R54 ;  /* 0x800000360b307221 */ /* 0x000fe20000000000 */
[----:B------:R-:W-:Y:S01]  /*0740*/  FADD R49, R49, 9.9999997473787516356e-06 ;  /* 0x3727c5ac31317421 */ /* 0x000fe20000000000 */
[----:B------:R-:W-:-:S02]  /*0750*/  ULDC.64 UR6, c[0x0][0x260] ;  /* 0x0000980000067ab9 */ /* 0x000fc40000000a00 */
[----:B------:R-:W-:Y:S01]  /*0760*/  FADD R54, R7, 9.9999997473787516356e-06 ;  /* 0x3727c5ac07367421 */ /* 0x000fe20000000000 */
[----:B------:R-:W-:Y:S02]  /*0770*/  FMUL R48, R53, R48 ;  /* 0x0000003035307220 */ /* 0x000fe40000400000 */
[----:B------:R-:W1:Y:S08]  /*0780*/  MUFU.SQRT R53, R49 ;  /* 0x0000003100357308 */ /* 0x000e700000002000 */
[----:B------:R-:W3:Y:S01]  /*0790*/  MUFU.SQRT R54, R54 ;  /* 0x0000003600367308 */ /* 0x000ee20000002000 */
[----:B-1----:R-:W-:-:S02]  /*07a0*/  FSETP.GT.AND P3, PT, R53, 8.50705917302346158658e+37, PT ;  /* 0x7e8000003500780b */ /* 0x002fc40003f64000 */
[C---:B------:R-:W-:Y:S02]  /*07b0*/  FSETP.GEU.AND P5, PT, R53.reuse, 1.175494350822287508e-38, PT ;  /* 0x008000003500780b */ /* 0x040fe40003fae000 */
[C---:B---3--:R-:W-:Y:S02]  /*07c0*/  FSETP.GT.AND P1, PT, R54.reuse, 8.50705917302346158658e+37, PT ;  /* 0x7e8000003600780b */ /* 0x048fe40003f24000 */
[----:B------:R-:W-:Y:S02]  /*07d0*/  FSETP.GEU.AND P4, PT, R54, 1.175494350822287508e-38, PT ;  /* 0x008000003600780b */ /* 0x000fe40003f8e000 */
[----:B------:R-:W-:Y:S02]  /*07e0*/  SEL R11, R6, RZ, !P2 ;  /* 0x000000ff060b7207 */ /* 0x000fe40005000000 */
[----:B------:R-:W1:Y:S03]  /*07f0*/  LDC.64 R6, c[0x0][0x210] ;  /* 0x00008400ff067b82 */ /* 0x000e660000000a00 */
[----:B------:R-:W-:Y:S01]  /*0800*/  @P3 FMUL R53, R53, 0.25 ;  /* 0x3e80000035353820 */ /* 0x000fe20000400000 */
[----:B------:R-:W-:Y:S01]  /*0810*/  FADD R10, R10, -R11 ;  /* 0x8000000b0a0a7221 */ /* 0x000fe20000000000 */
[----:B------:R-:W-:-:S02]  /*0820*/  SEL R11, R14, RZ, !P2 ;  /* 0x000000ff0e0b7207 */ /* 0x000fc40005000000 */
[----:B------:R-:W-:Y:S01]  /*0830*/  @P1 FMUL R54, R54, 0.25 ;  /* 0x3e80000036361820 */ /* 0x000fe20000400000 */
[----:B0-----:R-:W-:Y:S02]  /*0840*/  SEL R50, R19, RZ, !P2 ;  /* 0x000000ff13327207 */ /* 0x001fe40005000000 */
[----:B------:R-:W-:Y:S01]  /*0850*/  SEL R14, R18, RZ, !P2 ;  /* 0x000000ff120e7207 */ /* 0x000fe20005000000 */
[----:B------:R-:W-:Y:S01]  /*0860*/  @!P4 FMUL R54, R54, 16777216 ;  /* 0x4b8000003636c820 */ /* 0x000fe20000400000 */
[----:B------:R-:W0:Y:S01]  /*0870*/  LDC.64 R18, c[0x0][0x218] ;  /* 0x00008600ff127b82 */ /* 0x000e220000000a00 */
[----:B------:R-:W-:Y:S01]  /*0880*/  @!P5 FMUL R53, R53, 16777216 ;  /* 0x4b8000003535d820 */ /* 0x000fe20000400000 */
[----:B------:R-:W-:-:S03]  /*0890*/  FMUL R10, R55, R10 ;  /* 0x0000000a370a7220 */ /* 0x000fc60000400000 */
[----:B------:R-:W3:Y:S01]  /*08a0*/  MUFU.RCP R54, R54 ;  /* 0x0000003600367308 */ /* 0x000ee20000001000 */
[----:B------:R-:W-:Y:S01]  /*08b0*/  FFMA R14, R11, R10, R14 ;  /* 0x0000000a0b0e7223 */ /* 0x000fe2000000000e */
[----:B------:R-:W-:-:S06]  /*08c0*/  IMAD.IADD R11, R0, 0x1, R52 ;  /* 0x00000001000b7824 */ /* 0x000fcc00078e0234 */
[----:B------:R-:W4:Y:S01]  /*08d0*/  MUFU.RCP R53, R53 ;  /* 0x0000003500357308 */ /* 0x000f220000001000 */
[----:B------:R-:W-:Y:S01]  /*08e0*/  FSEL R55, R3, 1, P1 ;  /* 0x3f80000003377808 */ /* 0x000fe20000800000 */
[----:B------:R-:W-:Y:S01]  /*08f0*/  FFMA R15, R15, R48, R50 ;  /* 0x000000300f0f7223 */ /* 0x000fe20000000032 */
[----:B------:R-:W-:Y:S02]  /*0900*/  FSEL R52, R3, 1, P3 ;  /* 0x3f80000003347808 */ /* 0x000fe40001800000 */
[----:B------:R-:W-:Y:S02]  /*0910*/  CS2R R48, SRZ ;  /* 0x0000000000307805 */ /* 0x000fe4000001ff00 */
[----:B------:R-:W-:Y:S01]  /*0920*/  CS2R R50, SRZ ;  /* 0x0000000000327805 */ /* 0x000fe2000001ff00 */
[----:B-1----:R-:W-:-:S04]  /*0930*/  IMAD.WIDE R10, R11, 0x4, R6 ;  /* 0x000000040b0a7825 */ /* 0x002fc800078e0206 */
[----:B------:R-:W-:Y:S01]  /*0940*/  @!P4 FMUL R55, R55, 16777216 ;  /* 0x4b8000003737c820 */ /* 0x000fe20000400000 */
[----:B------:R-:W-:Y:S01]  /*0950*/  @!P5 FMUL R52, R52, 16777216 ;  /* 0x4b8000003434d820 */ /* 0x000fe20000400000 */
[----:B------:R4:W5:Y:S02]  /*0960*/  @!P0 LDG.E.EL.128 R48, desc[UR4][R10.64] ;  /* 0x000000040a308981 */ /* 0x000964000c2e1d00 */
[----:B---3--:R-:W-:Y:S01]  /*0970*/  FMUL R5, R54, R55 ;  /* 0x0000003736057220 */ /* 0x008fe20000400000 */
[----:B------:R-:W-:Y:S01]  /*0980*/  CS2R R54, SRZ ;  /* 0x0000000000367805 */ /* 0x000fe2000001ff00 */
[----:B0-----:R-:W-:-:S04]  /*0990*/  IMAD.WIDE R18, R0, 0x4, R18 ;  /* 0x0000000400127825 */ /* 0x001fc800078e0212 */
[----:B----4-:R-:W-:Y:S01]  /*09a0*/  FMUL R10, R53, R52 ;  /* 0x00000034350a7220 */ /* 0x010fe20000400000 */
[----:B------:R-:W-:-:S06]  /*09b0*/  CS2R R52, SRZ ;  /* 0x0000000000347805 */ /* 0x000fcc000001ff00 */
[----:B------:R-:W3:Y:S01]  /*09c0*/  @!P0 LDG.E.EL.128 R52, desc[UR4][R18.64] ;  /* 0x0000000412348981 */ /* 0x000ee2000c2e1d00 */
[----:B------:R-:W-:Y:S01]  /*09d0*/  SEL R11, R4, RZ, !P2 ;  /* 0x000000ff040b7207 */ /* 0x000fe20005000000 */
[----:B------:R-:W-:-:S04]  /*09e0*/  FADD R9, R9, -R58 ;  /* 0x8000003a09097221 */ /* 0x000fc80000000000 */
[----:B------:R-:W-:Y:S01]  /*09f0*/  FADD R4, R8, -R11 ;  /* 0x8000000b08047221 */ /* 0x000fe20000000000 */
[----:B------:R-:W-:Y:S01]  /*0a00*/  FMUL R10, R10, R9 ;  /* 0x000000090a0a7220 */ /* 0x000fe20000400000 */
[----:B------:R-:W-:Y:S02]  /*0a10*/  SEL R11, R16, RZ, !P2 ;  /* 0x000000ff100b7207 */ /* 0x000fe40005000000 */
[----:B------:R-:W-:Y:S01]  /*0a20*/  FMUL R5, R5, R4 ;  /* 0x0000000405057220 */ /* 0x000fe20000400000 */
[----:B------:R-:W-:Y:S01]  /*0a30*/  SEL R4, R17, RZ, !P2 ;  /* 0x000000ff11047207 */ /* 0x000fe20005000000 */
[----:B------:R-:W-:Y:S02]  /*0a40*/  IMAD.IADD R9, R0, 0x1, R56 ;  /* 0x0000000100097824 */ /* 0x000fe400078e0238 */
[----:B------:R-:W-:Y:S02]  /*0a50*/  FFMA R12, R12, R5, R11 ;  /* 0x000000050c0c7223 */ /* 0x000fe4000000000b */
[----:B------:R-:W-:-:S04]  /*0a60*/  IMAD.WIDE R8, R9, 0x4, R6 ;  /* 0x0000000409087825 */ /* 0x000fc800078e0206 */
[----:B------:R-:W-:Y:S01]  /*0a70*/  FFMA R13, R13, R10, R4 ;  /* 0x0000000a0d0d7223 */ /* 0x000fe20000000004 */
[----:B------:R-:W-:Y:S02]  /*0a80*/  CS2R R4, SRZ ;  /* 0x0000000000047805 */ /* 0x000fe4000001ff00 */
[----:B------:R-:W-:Y:S02]  /*0a90*/  CS2R R6, SRZ ;  /* 0x0000000000067805 */ /* 0x000fe4000001ff00 */
[----:B------:R-:W-:-:S04]  /*0aa0*/  CS2R R10, SRZ ;  /* 0x00000000000a7805 */ /* 0x000fc8000001ff00 */
[----:B------:R0:W4:Y:S02]  /*0ab0*/  @!P0 LDG.E.EL.128 R4, desc[UR4][R8.64] ;  /* 0x0000000408048981 */ /* 0x000124000c2e1d00 */
[----:B0-----:R-:W-:-:S06]  /*0ac0*/  CS2R R8, SRZ ;  /* 0x0000000000087805 */ /* 0x001fcc000001ff00 */
[----:B------:R0:W3:Y:S01]  /*0ad0*/  @!P0 LDG.E.EL.128 R8, desc[UR4][R18.64] ;  /* 0x0000000412088981 */ /* 0x0000e2000c2e1d00 */
[----:B------:R-:W-:Y:S02]  /*0ae0*/  SEL R16, R20, RZ, !P0 ;  /* 0x000000ff14107207 */ /* 0x000fe40004000000 */
[----:B------:R-:W-:-:S03]  /*0af0*/  SEL R17, R21, RZ, !P0 ;  /* 0x000000ff15117207 */ /* 0x000fc60004000000 */
[----:B------:R-:W-:-:S04]  /*0b00*/  FADD R16, R16, 9.9999997473787516356e-06 ;  /* 0x3727c5ac10107421 */ /* 0x000fc80000000000 */
[----:B------:R-:W1:Y:S01]  /*0b10*/  MUFU.SQRT R21, R16 ;  /* 0x0000001000157308 */ /* 0x000e620000002000 */
[----:B------:R-:W-:Y:S01]  /*0b20*/  FADD R17, R17, 9.9999997473787516356e-06 ;  /* 0x3727c5ac11117421 */ /* 0x000fe20000000000 */
[----:B------:R-:W-:-:S06]  /*0b30*/  SEL R20, R22, RZ, !P0 ;  /* 0x000000ff16147207 */ /* 0x000fcc0004000000 */
[----:B------:R-:W0:Y:S01]  /*0b40*/  MUFU.SQRT R22, R17 ;  /* 0x0000001100167308 */ /* 0x000e220000002000 */
[C---:B-1----:R-:W-:Y:S02]  /*0b50*/  FSETP.GT.AND P4, PT, R21.reuse, 8.50705917302346158658e+37, PT ;  /* 0x7e8000001500780b */ /* 0x042fe40003f84000 */
[----:B------:R-:W-:Y:S01]  /*0b60*/  FSETP.GEU.AND P1, PT, R21, 1.175494350822287508e-38, PT ;  /* 0x008000001500780b */ /* 0x000fe20003f2e000 */
[----:B------:R-:W-:Y:S01]  /*0b70*/  FADD R20, R20, 9.9999997473787516356e-06 ;  /* 0x3727c5ac14147421 */ /* 0x000fe20000000000 */
[C---:B0-----:R-:W-:Y:S02]  /*0b80*/  FSETP.GT.AND P5, PT, R22.reuse, 8.50705917302346158658e+37, PT ;  /* 0x7e8000001600780b */ /* 0x041fe40003fa4000 */
[----:B------:R-:W-:-:S07]  /*0b90*/  FSETP.GEU.AND P6, PT, R22, 1.175494350822287508e-38, PT ;  /* 0x008000001600780b */ /* 0x000fce0003fce000 */
[----:B------:R-:W-:Y:S01]  /*0ba0*/  @P4 FMUL R21, R21, 0.25 ;  /* 0x3e80000015154820 */ /* 0x000fe20000400000 */
[----:B------:R-:W0:Y:S03]  /*0bb0*/  MUFU.SQRT R20, R20 ;  /* 0x0000001400147308 */ /* 0x000e260000002000 */
[----:B------:R-:W-:-:S05]  /*0bc0*/  @!P1 FMUL R21, R21, 16777216 ;  /* 0x4b80000015159820 */ /* 0x000fca0000400000 */
[----:B------:R-:W1:Y:S01]  /*0bd0*/  MUFU.RCP R56, R21 ;  /* 0x0000001500387308 */ /* 0x000e620000001000 */
[----:B------:R-:W-:Y:S01]  /*0be0*/  @P5 FMUL R22, R22, 0.25 ;  /* 0x3e80000016165820 */ /* 0x000fe20000400000 */
[----:B------:R-:W-:Y:S01]  /*0bf0*/  FADD R16, R24, 9.9999997473787516356e-06 ;  /* 0x3727c5ac18107421 */ /* 0x000fe20000000000 */
[----:B------:R-:W-:Y:S02]  /*0c00*/  FSEL R19, R3, 1, P4 ;  /* 0x3f80000003137808 */ /* 0x000fe40002000000 */
[----:B------:R-:W-:Y:S01]  /*0c10*/  @!P6 FMUL R22, R22, 16777216 ;  /* 0x4b8000001616e820 */ /* 0x000fe20000400000 */
[----:B------:R-:W-:Y:S02]  /*0c20*/  SEL R17, R25, RZ, !P2 ;  /* 0x000000ff19117207 */ /* 0x000fe40005000000 */
[----:B------:R-:W-:Y:S01]  /*0c30*/  SEL R18, R26, RZ, !P2 ;  /* 0x000000ff1a127207 */ /* 0x000fe20005000000 */
[----:B------:R-:W1:Y:S01]  /*0c40*/  MUFU.RCP R58, R22 ;  /* 0x00000016003a7308 */ /* 0x000e620000001000 */
[----:B------:R-:W-:Y:S01]  /*0c50*/  @!P1 FMUL R19, R19, 16777216 ;  /* 0x4b80000013139820 */ /* 0x000fe20000400000 */
[----:B0-----:R-:W-:Y:S01]  /*0c60*/  FSETP.GT.AND P3, PT, R20, 8.50705917302346158658e+37, PT ;  /* 0x7e8000001400780b */ /* 0x001fe20003f64000 */
[----:B------:R-:W-:Y:S01]  /*0c70*/  FADD R17, R17, 9.9999997473787516356e-06 ;  /* 0x3727c5ac11117421 */ /* 0x000fe20000000000 */
[----:B------:R-:W-:-:S04]  /*0c80*/  FADD R18, R18, 9.9999997473787516356e-06 ;  /* 0x3727c5ac12127421 */ /* 0x000fc80000000000 */
[----:B------:R-:W0:Y:S01]  /*0c90*/  MUFU.SQRT R16, R16 ;  /* 0x0000001000107308 */ /* 0x000e220000002000 */
[----:B-1----:R-:W-:Y:S01]  /*0ca0*/  FMUL R56, R56, R19 ;  /* 0x0000001338387220 */ /* 0x002fe20000400000 */
[----:B------:R-:W-:Y:S02]  /*0cb0*/  FSEL R19, R3, 1, P5 ;  /* 0x3f80000003137808 */ /* 0x000fe40002800000 */
[----:B------:R-:W-:-:S03]  /*0cc0*/  FSETP.GEU.AND P4, PT, R20, 1.175494350822287508e-38, PT ;  /* 0x008000001400780b */ /* 0x000fc60003f8e000 */
[----:B------:R-:W-:Y:S01]  /*0cd0*/  @!P6 FMUL R19, R19, 16777216 ;  /* 0x4b8000001313e820 */ /* 0x000fe20000400000 */
[----:B------:R-:W1:Y:S01]  /*0ce0*/  MUFU.SQRT R17, R17 ;  /* 0x0000001100117308 */ /* 0x000e620000002000 */
[----:B------:R-:W-:Y:S02]  /*0cf0*/  @P3 FMUL R20, R20, 0.25 ;  /* 0x3e80000014143820 */ /* 0x000fe40000400000 */
[----:B------:R-:W-:Y:S01]  /*0d00*/  FMUL R58, R58, R19 ;  /* 0x000000133a3a7220 */ /* 0x000fe20000400000 */
[----:B------:R-:W-:-:S04]  /*0d10*/  FADD R19, R27, 9.9999997473787516356e-06 ;  /* 0x3727c5ac1b137421 */ /* 0x000fc80000000000 */
[----:B------:R-:W1:Y:S01]  /*0d20*/  MUFU.SQRT R18, R18 ;  /* 0x0000001200127308 */ /* 0x000e620000002000 */
[----:B0-----:R-:W-:Y:S01]  /*0d30*/  FSETP.GT.AND P1, PT, R16, 8.50705917302346158658e+37, PT ;  /* 0x7e8000001000780b */ /* 0x001fe20003f24000 */
[----:B------:R-:W-:Y:S01]  /*0d40*/  @!P4 FMUL R20, R20, 16777216 ;  /* 0x4b8000001414c820 */ /* 0x000fe20000400000 */
[----:B------:R-:W-:Y:S02]  /*0d50*/  FSEL R22, R3, 1, P3 ;  /* 0x3f80000003167808 */ /* 0x000fe40001800000 */
[----:B------:R-:W-:-:S03]  /*0d60*/  FSETP.GEU.AND P3, PT, R16, 1.175494350822287508e-38, PT ;  /* 0x008000001000780b */ /* 0x000fc60003f6e000 */
[----:B------:R-:W0:Y:S01]  /*0d70*/  MUFU.SQRT R19, R19 ;  /* 0x0000001300137308 */ /* 0x000e220000002000 */
[----:B-1----:R-:W-:Y:S01]  /*0d80*/  FSETP.GT.AND P5, PT, R17, 8.50705917302346158658e+37, PT ;  /* 0x7e8000001100780b */ /* 0x002fe20003fa4000 */
[----:B------:R-:W-:-:S06]  /*0d90*/  @!P4 FMUL R22, R22, 16777216 ;  /* 0x4b8000001616c820 */ /* 0x000fcc0000400000 */
[----:B------:R-:W1:Y:S01]  /*0da0*/  MUFU.RCP R57, R20 ;  /* 0x0000001400397308 */ /* 0x000e620000001000 */
[----:B------:R-:W-:Y:S01]  /*0db0*/  FSETP.GT.AND P6, PT, R18, 8.50705917302346158658e+37, PT ;  /* 0x7e8000001200780b */ /* 0x000fe20003fc4000 */
[----:B------:R-:W-:Y:S01]  /*0dc0*/  @P1 FMUL R16, R16, 0.25 ;  /* 0x3e80000010101820 */ /* 0x000fe20000400000 */
[----:B------:R-:W-:Y:S02]  /*0dd0*/  FSETP.GEU.AND P4, PT, R17, 1.175494350822287508e-38, PT ;  /* 0x008000001100780b */ /* 0x000fe40003f8e000 */
[----:B------:R-:W-:Y:S02]  /*0de0*/  FSEL R21, R3, 1, P1 ;  /* 0x3f80000003157808 */ /* 0x000fe40000800000 */
[----:B------:R-:W-:Y:S01]  /*0df0*/  FSETP.GEU.AND P1, PT, R18, 1.175494350822287508e-38, PT ;  /* 0x008000001200780b */ /* 0x000fe20003f2e000 */
[----:B------:R-:W-:Y:S02]  /*0e00*/  @!P3 FMUL R16, R16, 16777216 ;  /* 0x4b8000001010b820 */ /* 0x000fe40000400000 */
[----:B------:R-:W-:Y:S01]  /*0e10*/  @!P3 FMUL R21, R21, 16777216 ;  /* 0x4b8000001515b820 */ /* 0x000fe20000400000 */
[----:B0-----:R-:W-:Y:S01]  /*0e20*/  FSETP.GT.AND P3, PT, R19, 8.50705917302346158658e+37, PT ;  /* 0x7e8000001300780b */ /* 0x001fe20003f64000 */
[----:B------:R-:W-:-:S02]  /*0e30*/  @P5 FMUL R17, R17, 0.25 ;  /* 0x3e80000011115820 */ /* 0x000fc40000400000 */
[----:B------:R-:W-:Y:S01]  /*0e40*/  @P6 FMUL R18, R18, 0.25 ;  /* 0x3e80000012126820 */ /* 0x000fe20000400000 */
[----:B-1----:R-:W-:Y:S01]  /*0e50*/  FMUL R57, R57, R22 ;  /* 0x0000001639397220 */ /* 0x002fe20000400000 */
[----:B------:R-:W-:Y:S02]  /*0e60*/  FSEL R22, R3, 1, P5 ;  /* 0x3f80000003167808 */ /* 0x000fe40002800000 */
[----:B------:R-:W-:Y:S01]  /*0e70*/  FSETP.GEU.AND P5, PT, R19, 1.175494350822287508e-38, PT ;  /* 0x008000001300780b */ /* 0x000fe20003fae000 */
[----:B------:R-:W-:Y:S01]  /*0e80*/  @!P4 FMUL R17, R17, 16777216 ;  /* 0x4b8000001111c820 */ /* 0x000fe20000400000 */
[----:B------:R-:W-:Y:S01]  /*0e90*/  @!P1 FMUL R18, R18, 16777216 ;  /* 0x4b80000012129820 */ /* 0x000fe20000400000 */
[----:B------:R-:W0:Y:S03]  /*0ea0*/  MUFU.RCP R20, R16 ;  /* 0x0000001000147308 */ /* 0x000e260000001000 */
[----:B------:R-:W-:-:S05]  /*0eb0*/  @P3 FMUL R19, R19, 0.25 ;  /* 0x3e80000013133820 */ /* 0x000fca0000400000 */
[----:B------:R-:W1:Y:S01]  /*0ec0*/  MUFU.RCP R17, R17 ;  /* 0x0000001100117308 */ /* 0x000e620000001000 */
[----:B------:R-:W-:Y:S01]  /*0ed0*/  FSEL R25, R3, 1, P6 ;  /* 0x3f80000003197808 */ /* 0x000fe20003000000 */
[----:B------:R-:W-:-:S06]  /*0ee0*/  @!P5 FMUL R19, R19, 16777216 ;  /* 0x4b8000001313d820 */ /* 0x000fcc0000400000 */
[----:B------:R-:W2:Y:S01]  /*0ef0*/  MUFU.RCP R18, R18 ;  /* 0x0000001200127308 */ /* 0x000ea20000001000 */
[----:B------:R-:W-:Y:S01]  /*0f00*/  @!P4 FMUL R22, R22, 16777216 ;  /* 0x4b8000001616c820 */ /* 0x000fe20000400000 */
[----:B------:R-:W-:Y:S01]  /*0f10*/  @!P1 FMUL R25, R25, 16777216 ;  /* 0x4b80000019199820 */ /* 0x000fe20000400000 */
[----:B0-----:R-:W-:-:S05]  /*0f20*/  FMUL R20, R20, R21 ;  /* 0x0000001514147220 */ /* 0x001fca0000400000 */
[----:B------:R0:W2:Y:S01]  /*0f30*/  MUFU.RCP R24, R19 ;  /* 0x0000001300187308 */ /* 0x0000a20000001000 */
[----:B-1----:R-:W-:Y:S01]  /*0f40*/  FMUL R21, R17, R22 ;  /* 0x0000001611157220 */ /* 0x002fe20000400000 */
[----:B------:R-:W-:Y:S02]  /*0f50*/  FSEL R27, R3, 1, P3 ;  /* 0x3f800000031b7808 */ /* 0x000fe40001800000 */
[----:B0-----:R-:W-:Y:S01]  /*0f60*/  IADD3 R19, P1, R0, R61, RZ ;  /* 0x0000003d00137210 */ /* 0x001fe20007f3e0ff */
[----:B--2---:R-:W-:-:S03]  /*0f70*/  FMUL R22, R18, R25 ;  /* 0x0000001912167220 */ /* 0x004fc60000400000 */
[----:B------:R-:W-:Y:S02]  /*0f80*/  LEA.HI.X.SX32 R26, R61, R59, 0x1, P1 ;  /* 0x0000003b3d1a7211 */ /* 0x000fe400008f0eff */
[----:B------:R-:W-:Y:S01]  /*0f90*/  LEA R18, P1, R19, UR6, 0x2 ;  /* 0x0000000613127c11 */ /* 0x000fe2000f8210ff */
[----:B------:R-:W-:Y:S01]  /*0fa0*/  @!P5 FMUL R27, R27, 16777216 ;  /* 0x4b8000001b1bd820 */ /* 0x000fe20000400000 */
[----:B------:R-:W-:Y:S02]  /*0fb0*/  SEL R16, R35, RZ, !P2 ;  /* 0x000000ff23107207 */ /* 0x000fe40005000000 */
[----:B------:R-:W-:Y:S02]  /*0fc0*/  SEL R25, R47, RZ, !P2 ;  /* 0x000000ff2f197207 */ /* 0x000fe40005000000 */
[----:B------:R-:W-:Y:S02]  /*0fd0*/  SEL R34, R34, RZ, !P2 ;  /* 0x000000ff22227207 */ /* 0x000fe40005000000 */
[----:B------:R-:W-:-:S02]  /*0fe0*/  SEL R47, R46, RZ, !P2 ;  /* 0x000000ff2e2f7207 */ /* 0x000fc40005000000 */
[----:B------:R-:W-:Y:S02]  /*0ff0*/  LEA.HI.X R19, R19, UR7, R26, 0x2, P1 ;  /* 0x0000000713137c11 */ /* 0x000fe400088f141a */
[----:B------:R-:W-:Y:S01]  /*1000*/  SEL R26, R33, RZ, !P2 ;  /* 0x000000ff211a7207 */ /* 0x000fe20005000000 */
[----:B------:R-:W-:Y:S01]  /*1010*/  FMUL R24, R24, R27 ;  /* 0x0000001b18187220 */ /* 0x000fe20000400000 */
[----:B------:R-:W-:Y:S01]  /*1020*/  SEL R33, R40, RZ, !P2 ;  /* 0x000000ff28217207 */ /* 0x000fe20005000000 */
[----:B------:R-:W-:Y:S01]  /*1030*/  FADD R25, R25, -R16 ;  /* 0x8000001019197221 */ /* 0x000fe20000000000 */
[----:B------:R-:W-:Y:S01]  /*1040*/  SEL R40, R41, RZ, !P2 ;  /* 0x000000ff29287207 */ /* 0x000fe20005000000 */
[----:B------:R-:W-:Y:S01]  /*1050*/  FADD R41, R47, -R34 ;  /* 0x800000222f297221 */ /* 0x000fe20000000000 */
[----:B------:R-:W-:Y:S02]  /*1060*/  SEL R27, R39, RZ, !P2 ;  /* 0x000000ff271b7207 */ /* 0x000fe40005000000 */
[----:B------:R-:W-:-:S02]  /*1070*/  SEL R32, R32, RZ, !P2 ;  /* 0x000000ff20207207 */ /* 0x000fc40005000000 */
[----:B------:R-:W-:Y:S02]  /*1080*/  SEL R39, R44, RZ, !P2 ;  /* 0x000000ff2c277207 */ /* 0x000fe40005000000 */
[----:B------:R-:W-:Y:S01]  /*1090*/  SEL R35, R42, RZ, !P2 ;  /* 0x000000ff2a237207 */ /* 0x000fe20005000000 */
[----:B------:R-:W-:Y:S01]  /*10a0*/  FMUL R24, R24, R25 ;  /* 0x0000001918187220 */ /* 0x000fe20000400000 */
[----:B------:R-:W-:Y:S01]  /*10b0*/  SEL R42, R43, RZ, !P2 ;  /* 0x000000ff2b2a7207 */ /* 0x000fe20005000000 */
[----:B------:R-:W-:Y:S01]  /*10c0*/  FMUL R22, R22, R41 ;  /* 0x0000002916167220 */ /* 0x000fe20000400000 */
[----:B------:R-:W-:Y:S02]  /*10d0*/  SEL R23, R23, RZ, !P0 ;  /* 0x000000ff17177207 */ /* 0x000fe40004000000 */
[----:B------:R-:W-:Y:S02]  /*10e0*/  SEL R38, R38, RZ, !P2 ;  /* 0x000000ff26267207 */ /* 0x000fe40005000000 */
[----:B------:R-:W-:Y:S01]  /*10f0*/  SEL R28, R28, RZ, !P0 ;  /* 0x000000ff1c1c7207 */ /* 0x000fe20004000000 */
[----:B------:R-:W-:Y:S01]  /*1100*/  FADD R39, R39, -R32 ;  /* 0x8000002027277221 */ /* 0x000fe20000000000 */
[----:B------:R-:W-:Y:S01]  /*1110*/  FFMA R43, R27, R24, R42 ;  /* 0x000000181b2b7223 */ /* 0x000fe2000000002a */
[----:B------:R-:W-:Y:S01]  /*1120*/  FADD R23, R23, 9.9999997473787516356e-06 ;  /* 0x3727c5ac17177421 */ /* 0x000fe20000000000 */
[----:B------:R-:W-:Y:S01]  /*1130*/  FFMA R42, R38, R22, R35 ;  /* 0x00000016262a7223 */ /* 0x000fe20000000023 */
[----:B------:R-:W-:Y:S01]  /*1140*/  FADD R38, R28, 9.9999997473787516356e-06 ;  /* 0x3727c5ac1c267421 */ /* 0x000fe20000000000 */
[----:B------:R-:W-:-:S02]  /*1150*/  FMUL R20, R20, R39 ;  /* 0x0000002714147220 */ /* 0x000fc40000400000 */
[----:B------:R-:W0:Y:S01]  /*1160*/  MUFU.SQRT R39, R23 ;  /* 0x0000001700277308 */ /* 0x000e220000002000 */
[----:B------:R-:W-:Y:S01]  /*1170*/  SEL R29, R29, RZ, !P0 ;  /* 0x000000ff1d1d7207 */ /* 0x000fe20004000000 */
[----:B------:R-:W-:-:S06]  /*1180*/  IMAD.SHL.U32 R60, R60, 0x40, RZ ;  /* 0x000000403c3c7824 */ /* 0x000fcc00078e00ff */
[----:B------:R-:W1:Y:S01]  /*1190*/  MUFU.SQRT R38, R38 ;  /* 0x0000002600267308 */ /* 0x000e620000002000 */
[----:B------:R-:W-:Y:S01]  /*11a0*/  FADD R44, R29, 9.9999997473787516356e-06 ;  /* 0x3727c5ac1d2c7421 */ /* 0x000fe20000000000 */
[----:B------:R-:W-:Y:S01]  /*11b0*/  IADD3 R17, P3, R0, R60, RZ ;  /* 0x0000003c00117210 */ /* 0x000fe20007f7e0ff */
[----:B------:R-:W2:Y:S01]  /*11c0*/  LDC.64 R28, c[0x0][0x268] ;  /* 0x00009a00ff1c7b82 */ /* 0x000ea20000000a00 */
[----:B------:R-:W-:Y:S02]  /*11d0*/  SEL R45, R45, RZ, !P2 ;  /* 0x000000ff2d2d7207 */ /* 0x000fe40005000000 */
[----:B------:R-:W-:Y:S02]  /*11e0*/  LEA.HI.X.SX32 R60, R60, R59, 0x1, P3 ;  /* 0x0000003b3c3c7211 */ /* 0x000fe400018f0eff */
[----:B------:R-:W5:Y:S01]  /*11f0*/  MUFU.SQRT R44, R44 ;  /* 0x0000002c002c7308 */ /* 0x000f620000002000 */
[----:B0-----:R-:W-:Y:S01]  /*1200*/  FSETP.GT.AND P4, PT, R39, 8.50705917302346158658e+37, PT ;  /* 0x7e8000002700780b */ /* 0x001fe20003f84000 */
[----:B------:R-:W-:Y:S01]  /*1210*/  FADD R26, R45, -R26 ;  /* 0x8000001a2d1a7221 */ /* 0x000fe20000000000 */
[----:B------:R-:W-:-:S02]  /*1220*/  LEA R16, P3, R17, UR6, 0x2 ;  /* 0x0000000611107c11 */ /* 0x000fc4000f8610ff */
[----:B------:R-:W-:Y:S02]  /*1230*/  SEL R31, R31, RZ, !P0 ;  /* 0x000000ff1f1f7207 */ /* 0x000fe40004000000 */
[----:B-1----:R-:W-:Y:S02]  /*1240*/  FSETP.GT.AND P6, PT, R38, 8.50705917302346158658e+37, PT ;  /* 0x7e8000002600780b */ /* 0x002fe40003fc4000 */
[----:B------:R-:W-:Y:S01]  /*1250*/  FSETP.GEU.AND P5, PT, R39, 1.175494350822287508e-38, PT ;  /* 0x008000002700780b */ /* 0x000fe20003fae000 */
[----:B------:R-:W-:Y:S01]  /*1260*/  FMUL R21, R21, R26 ;  /* 0x0000001a15157220 */ /* 0x000fe20000400000 */
[----:B------:R-:W-:Y:S02]  /*1270*/  LEA.HI.X R17, R17, UR7, R60, 0x2, P3 ;  /* 0x0000000711117c11 */ /* 0x000fe400098f143c */
[----:B------:R-:W-:Y:S02]  /*1280*/  SEL R30, R30, RZ, !P0 ;  /* 0x000000ff1e1e7207 */ /* 0x000fe40004000000 */
[----:B------:R-:W-:-:S02]  /*1290*/  SEL R37, R37, RZ, !P2 ;  /* 0x000000ff25257207 */ /* 0x000fc40005000000 */
[----:B------:R-:W-:Y:S01]  /*12a0*/  SEL R36, R36, RZ, !P2 ;  /* 0x000000ff24247207 */ /* 0x000fe20005000000 */
[----:B------:R-:W-:Y:S01]  /*12b0*/  FADD R31, R31, 9.9999997473787516356e-06 ;  /* 0x3727c5ac1f1f7421 */ /* 0x000fe20000000000 */
[----:B------:R-:W-:Y:S01]  /*12c0*/  FSETP.GEU.AND P3, PT, R38, 1.175494350822287508e-38, PT ;  /* 0x008000002600780b */ /* 0x000fe20003f6e000 */
[----:B------:R-:W-:Y:S01]  /*12d0*/  FFMA R41, R37, R21, R40 ;  /* 0x0000001525297223 */ /* 0x000fe20000000028 */
[----:B------:R-:W-:Y:S01]  /*12e0*/  FADD R30, R30, 9.9999997473787516356e-06 ;  /* 0x3727c5ac1e1e7421 */ /* 0x000fe20000000000 */
[----:B------:R-:W-:Y:S01]  /*12f0*/  FFMA R40, R36, R20, R33 ;  /* 0x0000001424287223 */ /* 0x000fe20000000021 */
[----:B------:R-:W-:Y:S01]  /*1300*/  FSEL R47, R3, 1, P4 ;  /* 0x3f800000032f7808 */ /* 0x000fe20002000000 */
[----:B------:R0:W1:Y:S01]  /*1310*/  MUFU.SQRT R36, R31 ;  /* 0x0000001f00247308 */ /* 0x0000620000002000 */
[----:B------:R-:W-:Y:S01]  /*1320*/  @P4 FMUL R39, R39, 0.25 ;  /* 0x3e80000027274820 */ /* 0x000fe20000400000 */
[----:B-----5:R-:W-:Y:S01]  /*1330*/  FSETP.GT.AND P4, PT, R44, 8.50705917302346158658e+37, PT ;  /* 0x7e8000002c00780b */ /* 0x020fe20003f84000 */
[----:B------:R-:W-:Y:S01]  /*1340*/  @P6 FMUL R38, R38, 0.25 ;  /* 0x3e80000026266820 */ /* 0x000fe20000400000 */
[----:B------:R-:W-:Y:S01]  /*1350*/  @!P5 FMUL R47, R47, 16777216 ;  /* 0x4b8000002f2fd820 */ /* 0x000fe20000400000 */
[----:B------:R-:W-:Y:S01]  /*1360*/  @!P5 FMUL R39, R39, 16777216 ;  /* 0x4b8000002727d820 */ /* 0x000fe20000400000 */
[----:B------:R-:W5:Y:S02]  /*1370*/  LDC.64 R60, c[0x0][0x270] ;  /* 0x00009c00ff3c7b82 */ /* 0x000f640000000a00 */
[----:B------:R-:W1:Y:S01]  /*1380*/  MUFU.SQRT R37, R30 ;  /* 0x0000001e00257308 */ /* 0x000e620000002000 */
[----:B------:R-:W-:Y:S01]  /*1390*/  FSETP.GEU.AND P5, PT, R44, 1.175494350822287508e-38, PT ;  /* 0x008000002c00780b */ /* 0x000fe20003fae000 */
[----:B------:R-:W-:Y:S01]  /*13a0*/  @!P3 FMUL R38, R38, 16777216 ;  /* 0x4b8000002626b820 */ /* 0x000fe20000400000 */
[----:B------:R-:W-:-:S02]  /*13b0*/  ISETP.GT.AND P1, PT, R0, 0x3f, PT ;  /* 0x0000003f0000780c */ /* 0x000fc40003f24270 */
[----:B------:R-:W-:Y:S02]  /*13c0*/  CS2R R24, SRZ ;  /* 0x0000000000187805 */ /* 0x000fe4000001ff00 */
[----:B------:R-:W-:Y:S02]  /*13d0*/  CS2R R26, SRZ ;  /* 0x00000000001a7805 */ /* 0x000fe4000001ff00 */
[----:B------:R-:W-:Y:S01]  /*13e0*/  CS2R R20, SRZ ;  /* 0x0000000000147805 */ /* 0x000fe2000001ff00 */
[----:B------:R1:W2:Y:S01]  /*13f0*/  MUFU.RCP R30, R39 ;  /* 0x00000027001e7308 */ /* 0x0002a20000001000 */
[----:B------:R-:W-:Y:S01]  /*1400*/  CS2R R22, SRZ ;  /* 0x0000000000167805 */ /* 0x000fe2000001ff00 */
[----:B------:R-:W-:Y:S01]  /*1410*/  @P4 FMUL R44, R44, 0.25 ;  /* 0x3e8000002c2c4820 */ /* 0x000fe20000400000 */
[----:B0-----:R-:W-:-:S05]  /*1420*/  FSEL R31, R3, 1, P6 ;  /* 0x3f800000031f7808 */ /* 0x001fca0003000000 */
[----:B------:R-:W0:Y:S01]  /*1430*/  MUFU.RCP R46, R38 ;  /* 0x00000026002e7308 */ /* 0x000e220000001000 */
[----:B-1----:R-:W-:Y:S01]  /*1440*/  FSEL R39, R3, 1, P4 ;  /* 0x3f80000003277808 */ /* 0x002fe20002000000 */
[----:B------:R1:W4:Y:S01]  /*1450*/  @P1 LDG.E.EL.128 R24, desc[UR4][R18.64+-0x100] ;  /* 0xffff000412181981 */ /* 0x000322000c2e1d00 */
[----:B------:R-:W-:Y:S01]  /*1460*/  FSETP.GT.AND P4, PT, R36, 8.50705917302346158658e+37, PT ;  /* 0x7e8000002400780b */ /* 0x000fe20003f84000 */
[----:B------:R-:W-:Y:S01]  /*1470*/  @!P5 FMUL R44, R44, 16777216 ;  /* 0x4b8000002c2cd820 */ /* 0x000fe20000400000 */
[----:B------:R-:W-:Y:S01]  /*1480*/  FSETP.GT.AND P6, PT, R37, 8.50705917302346158658e+37, PT ;  /* 0x7e8000002500780b */ /* 0x000fe20003fc4000 */
[----:B------:R-:W-:Y:S01]  /*1490*/  @!P5 FMUL R39, R39, 16777216 ;  /* 0x4b8000002727d820 */ /* 0x000fe20000400000 */
[----:B------:R0:W4:Y:S01]  /*14a0*/  @P1 LDG.E.EL.128 R20, desc[UR4][R16.64+-0x100] ;  /* 0xffff000410141981 */ /* 0x000122000c2e1d00 */
[----:B------:R-:W-:Y:S02]  /*14b0*/  FSETP.GEU.AND P5, PT, R36, 1.175494350822287508e-38, PT ;  /* 0x008000002400780b */ /* 0x000fe40003fae000 */
[----:B------:R-:W-:-:S02]  /*14c0*/  CS2R R32, SRZ ;  /* 0x0000000000207805 */ /* 0x000fc4000001ff00 */
[----:B------:R-:W-:Y:S01]  /*14d0*/  CS2R R34, SRZ ;  /* 0x0000000000227805 */ /* 0x000fe2000001ff00 */
[----:B------:R-:W-:Y:S01]  /*14e0*/  @!P3 FMUL R31, R31, 16777216 ;  /* 0x4b8000001f1fb820 */ /* 0x000fe20000400000 */
[----:B-1----:R-:W-:Y:S01]  /*14f0*/  CS2R R18, SRZ ;  /* 0x0000000000127805 */ /* 0x002fe2000001ff00 */
[----:B--2---:R-:W-:Y:S01]  /*1500*/  IMAD.WIDE R28, R0, 0x4, R28 ;  /* 0x00000004001c7825 */ /* 0x004fe200078e021c */
[----:B------:R-:W-:Y:S02]  /*1510*/  FSETP.GEU.AND P3, PT, R37, 1.175494350822287508e-38, PT ;  /* 0x008000002500780b */ /* 0x000fe40003f6e000 */
[----:B0-----:R-:W-:Y:S02]  /*1520*/  CS2R R16, SRZ ;  /* 0x0000000000107805 */ /* 0x001fe4000001ff00 */
[----:B------:R-:W2:Y:S01]  /*1530*/  @P1 LDG.E.EL.128 R32, desc[UR4][R28.64+-0x100] ;  /* 0xffff00041c201981 */ /* 0x000ea2000c2e1d00 */
[----:B------:R-:W-:Y:S01]  /*1540*/  FMUL R47, R30, R47 ;  /* 0x0000002f1e2f7220 */ /* 0x000fe20000400000 */
[----:B------:R-:W-:Y:S01]  /*1550*/  FMUL R46, R46, R31 ;  /* 0x0000001f2e2e7220 */ /* 0x000fe20000400000 */
[----:B------:R-:W0:Y:S01]  /*1560*/  MUFU.RCP R45, R44 ;  /* 0x0000002c002d7308 */ /* 0x000e220000001000 */
[----:B------:R-:W-:Y:S01]  /*1570*/  CS2R R30, SRZ ;  /* 0x00000000001e7805 */ /* 0x000fe2000001ff00 */
[----:B------:R1:W2:Y:S01]  /*1580*/  @P1 LDG.E.EL.128 R16, desc[UR4][R28.64+-0x100] ;  /* 0xffff00041c101981 */ /* 0x0002a2000c2e1d00 */
[----:B------:R-:W-:Y:S01]  /*1590*/  @P4 FMUL R36, R36, 0.25 ;  /* 0x3e80000024244820 */ /* 0x000fe20000400000 */
[----:B-----5:R-:W-:-:S04]  /*15a0*/  IMAD.WIDE R60, R0, 0x4, R60 ;  /* 0x00000004003c7825 */ /* 0x020fc800078e023c */
[----:B------:R-:W-:Y:S01]  /*15b0*/  @P6 FMUL R37, R37, 0.25 ;  /* 0x3e80000025256820 */ /* 0x000fe20000400000 */
[----:B------:R-:W-:Y:S01]  /*15c0*/  @!P5 FMUL R36, R36, 16777216 ;  /* 0x4b8000002424d820 */ /* 0x000fe20000400000 */
[----:B-1----:R-:W-:Y:S02]  /*15d0*/  CS2R R28, SRZ ;  /* 0x00000000001c7805 */ /* 0x002fe4000001ff00 */
[----:B------:R-:W-:-:S04]  /*15e0*/  @!P3 FMUL R37, R37, 16777216 ;  /* 0x4b8000002525b820 */ /* 0x000fc80000400000 */
[----:B------:R-:W5:Y:S01]  /*15f0*/  @P1 LDG.E.EL.128 R28, desc[UR4][R60.64+-0x100] ;  /* 0xffff00043c1c1981 */ /* 0x000f62000c2e1d00 */
[----:B------:R1:W1:Y:S01]  /*1600*/  MUFU.RCP R44, R37 ;  /* 0x00000025002c7308 */ /* 0x0002620000001000 */
[----:B0-----:R-:W-:Y:S01]  /*1610*/  FMUL R45, R45, R39 ;  /* 0x000000272d2d7220 */ /* 0x001fe20000400000 */
[----:B------:R-:W-:-:S06]  /*1620*/  FSEL R39, R3, 1, P6 ;  /* 0x3f80000003277808 */ /* 0x000fcc0003000000 */
[----:B------:R-:W0:Y:S01]  /*1630*/  MUFU.RCP R36, R36 ;  /* 0x0000002400247308 */ /* 0x000e220000001000 */
[----:B------:R-:W-:Y:S01]  /*1640*/  FSEL R3, R3, 1, P4 ;  /* 0x3f80000003037808 */ /* 0x000fe20002000000 */
[----:B------:R-:W-:Y:S01]  /*1650*/  @!P3 FMUL R39, R39, 16777216 ;  /* 0x4b8000002727b820 */ /* 0x000fe20000400000 */
[----:B---3--:R-:W-:Y:S02]  /*1660*/  SEL R38, R53, RZ, !P0 ;  /* 0x000000ff35267207 */ /* 0x008fe40004000000 */
[----:B-1----:R-:W-:Y:S01]  /*1670*/  SEL R37, R49, RZ, !P0 ;  /* 0x000000ff31257207 */ /* 0x002fe20004000000 */
[----:B------:R-:W-:Y:S01]  /*1680*/  @!P5 FMUL R3, R3, 16777216 ;  /* 0x4b8000000303d820 */ /* 0x000fe20000400000 */
[----:B------:R-:W-:Y:S01]  /*1690*/  SEL R49, R48, RZ, !P0 ;  /* 0x000000ff30317207 */ /* 0x000fe20004000000 */
[----:B------:R-:W-:Y:S02]  /*16a0*/  FMUL R44, R44, R39 ;  /* 0x000000272c2c7220 */ /* 0x000fe40000400000 */
[----:B------:R-:W-:Y:S01]  /*16b0*/  FADD R48, R37, -R38 ;  /* 0x8000002625307221 */ /* 0x000fe20000000000 */
[----:B------:R-:W-:Y:S01]  /*16c0*/  CS2R R38, SRZ ;  /* 0x0000000000267805 */ /* 0x000fe2000001ff00 */
[----:B0-----:R-:W-:Y:S01]  /*16d0*/  FMUL R3, R36, R3 ;  /* 0x0000000324037220 */ /* 0x001fe20000400000 */
[----:B------:R-:W-:-:S06]  /*16e0*/  CS2R R36, SRZ ;  /* 0x0000000000247805 */ /* 0x000fcc000001ff00 */
[----:B------:R0:W3:Y:S01]  /*16f0*/  @P1 LDG.E.EL.128 R36, desc[UR4][R60.64+-0x100] ;  /* 0xffff00043c241981 */ /* 0x0000e2000c2e1d00 */
[----:B------:R-:W-:Y:S02]  /*1700*/  SEL R52, R52, RZ, !P0 ;  /* 0x000000ff34347207 */ /* 0x000fe40004000000 */
[----:B------:R-:W-:-:S03]  /*1710*/  SEL R55, R55, RZ, !P0 ;  /* 0x000000ff37377207 */ /* 0x000fc60004000000 */
[----:B------:R-:W-:Y:S01]  /*1720*/  FADD R49, R49, -R52 ;  /* 0x8000003431317221 */ /* 0x000fe20000000000 */
[----:B0-----:R-:W0:Y:S01]  /*1730*/  LDC.64 R60, c[0x0][0x228] ;  /* 0x00008a00ff3c7b82 */ /* 0x001e220000000a00 */
[----:B------:R-:W-:Y:S02]  /*1740*/  SEL R52, R50, RZ, !P0 ;  /* 0x000000ff32347207 */ /* 0x000fe40004000000 */
[----:B------:R-:W-:Y:S02]  /*1750*/  SEL R50, R51, RZ, !P0 ;  /* 0x000000ff33327207 */ /* 0x000fe40004000000 */
[----:B------:R-:W-:-:S03]  /*1760*/  SEL R51, R54, RZ, !P0 ;  /* 0x000000ff36337207 */ /* 0x000fc60004000000 */
[----:B------:R-:W-:Y:S02]  /*1770*/  FADD R50, R50, -R55 ;  /* 0x8000003732327221 */ /* 0x000fe40000000000 */
[----:B------:R-:W-:Y:S02]  /*1780*/  FADD R51, R52, -R51 ;  /* 0x8000003334337221 */ /* 0x000fe40000000000 */
[----:B------:R-:W-:Y:S01]  /*1790*/  FMUL R3, R3, R50 ;  /* 0x0000003203037220 */ /* 0x000fe20000400000 */
[----:B----4-:R-:W-:Y:S01]  /*17a0*/  SEL R50, R6, RZ, !P0 ;  /* 0x000000ff06327207 */ /* 0x010fe20004000000 */
[----:B------:R-:W-:Y:S01]  /*17b0*/  FMUL R44, R44, R51 ;  /* 0x000000332c2c7220 */ /* 0x000fe20000400000 */
[----:B------:R-:W-:Y:S02]  /*17c0*/  SEL R51, R10, RZ, !P0 ;  /* 0x000000ff0a337207 */ /* 0x000fe40004000000 */
[----:B------:R-:W-:Y:S02]  /*17d0*/  SEL R6, R5, RZ, !P0 ;  /* 0x000000ff05067207 */ /* 0x000fe40004000000 */
[----:B------:R-:W-:-:S02]  /*17e0*/  SEL R8, R8, RZ, !P0 ;  /* 0x000000ff08087207 */ /* 0x000fc40004000000 */
[----:B------:R-:W-:Y:S02]  /*17f0*/  SEL R9, R9, RZ, !P0 ;  /* 0x000000ff09097207 */ /* 0x000fe40004000000 */
[----:B------:R-:W-:Y:S02]  /*1800*/  SEL R10, R11, RZ, !P0 ;  /* 0x000000ff0b0a7207 */ /* 0x000fe40004000000 */
[----:B------:R-:W-:Y:S02]  /*1810*/  SEL R7, R7, RZ, !P0 ;  /* 0x000000ff07077207 */ /* 0x000fe40004000000 */
[----:B------:R-:W-:Y:S01]  /*1820*/  SEL R5, R4, RZ, !P0 ;  /* 0x000000ff04057207 */ /* 0x000fe20004000000 */
[----:B------:R-:W-:Y:S01]  /*1830*/  FADD R50, R50, -R51 ;  /* 0x8000003332327221 */ /* 0x000fe20000000000 */
[----:B------:R-:W-:Y:S01]  /*1840*/  FADD R51, R6, -R9 ;  /* 0x8000000906337221 */ /* 0x000fe20000000000 */
[----:B------:R-:W-:Y:S01]  /*1850*/  FADD R59, R7, -R10 ;  /* 0x8000000a073b7221 */ /* 0x000fe20000000000 */
[----:B------:R-:W-:Y:S01]  /*1860*/  FMUL R46, R46, R49 ;  /* 0x000000312e2e7220 */ /* 0x000fe20000400000 */
[----:B------:R-:W-:Y:S01]  /*1870*/  FADD R52, R5, -R8 ;  /* 0x8000000805347221 */ /* 0x000fe20000000000 */
[----:B------:R-:W-:Y:S01]  /*1880*/  FMUL R45, R45, R48 ;  /* 0x000000302d2d7220 */ /* 0x000fe20000400000 */
[----:B------:R-:W-:-:S02]  /*1890*/  CS2R R4, SRZ ;  /* 0x0000000000047805 */ /* 0x000fc4000001ff00 */
[----:B------:R-:W-:Y:S01]  /*18a0*/  CS2R R6, SRZ ;  /* 0x0000000000067805 */ /* 0x000fe2000001ff00 */
[----:B------:R-:W1:Y:S01]  /*18b0*/  LDC.64 R48, c[0x0][0x230] ;  /* 0x00008c00ff307b82 */ /* 0x000e620000000a00 */
[----:B0-----:R-:W-:-:S05]  /*18c0*/  IMAD.WIDE R60, R0, 0x4, R60 ;  /* 0x00000004003c7825 */ /* 0x001fca00078e023c */
[----:B------:R-:W4:Y:S01]  /*18d0*/  @!P0 LDG.E.EL.128 R4, desc[UR4][R60.64] ;  /* 0x000000043c048981 */ /* 0x000f22000c2e1d00 */
[----:B------:R-:W-:Y:S02]  /*18e0*/  CS2R R8, SRZ ;  /* 0x0000000000087805 */ /* 0x000fe4000001ff00 */
[----:B------:R-:W-:Y:S01]  /*18f0*/  CS2R R10, SRZ ;  /* 0x00000000000a7805 */ /* 0x000fe2000001ff00 */
[----:B-1----:R-:W-:-:S05]  /*1900*/  IMAD.WIDE R48, R0, 0x4, R48 ;  /* 0x0000000400307825 */ /* 0x002fca00078e0230 */
[----:B------:R-:W4:Y:S01]  /*1910*/  @!P0 LDG.E.EL.128 R8, desc[UR4][R48.64] ;  /* 0x0000000430088981 */ /* 0x000f22000c2e1d00 */
[----:B------:R-:W-:Y:S01]  /*1920*/  FMUL R59, R47, R59 ;  /* 0x0000003b2f3b7220 */ /* 0x000fe20000400000 */
[----:B------:R-:W-:Y:S01]  /*1930*/  FMUL R58, R58, R51 ;  /* 0x000000333a3a7220 */ /* 0x000fe20000400000 */
[----:B------:R-:W-:Y:S01]  /*1940*/  FMUL R56, R56, R52 ;  /* 0x0000003438387220 */ /* 0x000fe20000400000 */
[----:B------:R-:W-:Y:S01]  /*1950*/  FMUL R57, R57, R50 ;  /* 0x0000003239397220 */ /* 0x000fe20000400000 */
[----:B------:R-:W-:Y:S02]  /*1960*/  SEL R25, R25, RZ, P1 ;  /* 0x000000ff19197207 */ /* 0x000fe40000800000 */
[----:B-----5:R-:W-:Y:S02]  /*1970*/  SEL R29, R29, RZ, P1 ;  /* 0x000000ff1d1d7207 */ /* 0x020fe40000800000 */
[----:B------:R-:W-:-:S03]  /*1980*/  SEL R28, R28, RZ, P1 ;  /* 0x000000ff1c1c7207 */ /* 0x000fc60000800000 */
[----:B------:R-:W-:Y:S02]  /*1990*/  FADD R29, R29, 9.9999997473787516356e-06 ;  /* 0x3727c5ac1d1d7421 */ /* 0x000fe40000000000 */
[----:B------:R-:W-:Y:S01]  /*19a0*/  FADD R28, R28, 9.9999997473787516356e-06 ;  /* 0x3727c5ac1c1c7421 */ /* 0x000fe20000000000 */
[----:B------:R-:W-:-:S03]  /*19b0*/  SEL R31, R31, RZ, P1 ;  /* 0x000000ff1f1f7207 */ /* 0x000fc60000800000 */
[----:B------:R-:W0:Y:S01]  /*19c0*/  MUFU.SQRT R29, R29 ;  /* 0x0000001d001d7308 */ /* 0x000e220000002000 */
[----:B------:R-:W-:-:S07]  /*19d0*/  SEL R30, R30, RZ, P1 ;  /* 0x000000ff1e1e7207 */ /* 0x000fce0000800000 */
[----:B------:R-:W1:Y:S01]  /*19e0*/  MUFU.SQRT R28, R28 ;  /* 0x0000001c001c7308 */ /* 0x000e620000002000 */
[----:B------:R-:W-:Y:S01]  /*19f0*/  FADD R31, R31, 9.9999997473787516356e-06 ;  /* 0x3727c5ac1f1f7421 */ /* 0x000fe20000000000 */
[----:B------:R-:W-:Y:S01]  /*1a00*/  FADD R30, R30, 9.9999997473787516356e-06 ;  /* 0x3727c5ac1e1e7421 */ /* 0x000fe20000000000 */
[----:B0-----:R-:W-:-:S05]  /*1a10*/  FSETP.GT.AND P4, PT, R29, 8.50705917302346158658e+37, PT ;  /* 0x7e8000001d00780b */ /* 0x001fca0003f84000 */
[----:B------:R-:W0:Y:S01]  /*1a20*/  MUFU.SQRT R31, R31 ;  /* 0x0000001f001f7308 */ /* 0x000e220000002000 */
[----:B------:R-:W-:Y:S02]  /*1a30*/  FSETP.GEU.AND P5, PT, R29, 1.175494350822287508e-38, PT ;  /* 0x008000001d00780b */ /* 0x000fe40003fae000 */
[----:B---3--:R-:W-:Y:S02]  /*1a40*/  SEL R36, R36, RZ, P1 ;  /* 0x000000ff24247207 */ /* 0x008fe40000800000 */
[----:B-1----:R-:W-:-:S03]  /*1a50*/  FSETP.GT.AND P6, PT, R28, 8.50705917302346158658e+37, PT ;  /* 0x7e8000001c00780b */ /* 0x002fc60003fc4000 */
[----:B------:R-:W1:Y:S01]  /*1a60*/  MUFU.SQRT R30, R30 ;  /* 0x0000001e001e7308 */ /* 0x000e620000002000 */
[----:B--2---:R-:W-:Y:S01]  /*1a70*/  SEL R54, R17, RZ, P1 ;  /* 0x000000ff11367207 */ /* 0x004fe20000800000 */
[----:B------:R-:W-:Y:S01]  /*1a80*/  FADD R17, R36, 9.9999997473787516356e-06 ;  /* 0x3727c5ac24117421 */ /* 0x000fe20000000000 */
[----:B------:R-:W-:Y:S01]  /*1a90*/  FSETP.GEU.AND P3, PT, R28, 1.175494350822287508e-38, PT ;  /* 0x008000001c00780b */ /* 0x000fe20003f6e000 */
[----:B------:R-:W-:Y:S01]  /*1aa0*/  IMAD.MOV.U32 R36, RZ, RZ, 0x3e800000 ;  /* 0x3e800000ff247424 */ /* 0x000fe200078e00ff */
[----:B------:R-:W-:Y:S01]  /*1ab0*/  SEL R47, R16, RZ, P1 ;  /* 0x000000ff102f7207 */ /* 0x000fe20000800000 */
[----:B------:R-:W-:Y:S01]  /*1ac0*/  FADD R54, R25, -R54 ;  /* 0x8000003619367221 */ /* 0x000fe20000000000 */
[----:B------:R-:W-:Y:S01]  /*1ad0*/  SEL R16, R24, RZ, P1 ;  /* 0x000000ff18107207 */ /* 0x000fe20000800000 */
[----:B------:R-:W-:Y:S01]  /*1ae0*/  @P4 FMUL R29, R29, 0.25 ;  /* 0x3e8000001d1d4820 */ /* 0x000fe20000400000 */
[C---:B------:R-:W-:Y:S01]  /*1af0*/  FSEL R25, R36.reuse, 1, P4 ;  /* 0x3f80000024197808 */ /* 0x040fe20002000000 */
[----:B------:R-:W2:Y:S01]  /*1b00*/  MUFU.SQRT R17, R17 ;  /* 0x0000001100117308 */ /* 0x000ea20000002000 */
[----:B------:R-:W-:Y:S01]  /*1b10*/  FSEL R24, R36, 1, P6 ;  /* 0x3f80000024187808 */ /* 0x000fe20003000000 */
[----:B------:R-:W-:Y:S01]  /*1b20*/  @P6 FMUL R28, R28, 0.25 ;  /* 0x3e8000001c1c6820 */ /* 0x000fe20000400000 */
[----:B0-----:R-:W-:-:S02]  /*1b30*/  FSETP.GT.AND P4, PT, R31, 8.50705917302346158658e+37, PT ;  /* 0x7e8000001f00780b */ /* 0x001fc40003f84000 */
[----:B-1----:R-:W-:Y:S01]  /*1b40*/  FSETP.GT.AND P6, PT, R30, 8.50705917302346158658e+37, PT ;  /* 0x7e8000001e00780b */ /* 0x002fe20003fc4000 */
[----:B------:R-:W-:Y:S01]  /*1b50*/  @!P5 FMUL R29, R29, 16777216 ;  /* 0x4b8000001d1dd820 */ /* 0x000fe20000400000 */
[----:B------:R-:W-:Y:S01]  /*1b60*/  @!P5 FMUL R25, R25, 16777216 ;  /* 0x4b8000001919d820 */ /* 0x000fe20000400000 */
[----:B------:R-:W-:Y:S01]  /*1b70*/  @!P3 FMUL R28, R28, 16777216 ;  /* 0x4b8000001c1cb820 */ /* 0x000fe20000400000 */
[----:B------:R-:W-:Y:S01]  /*1b80*/  @!P3 FMUL R24, R24, 16777216 ;  /* 0x4b8000001818b820 */ /* 0x000fe20000400000 */
[----:B------:R-:W-:Y:S02]  /*1b90*/  FSETP.GEU.AND P5, PT, R31, 1.175494350822287508e-38, PT ;  /* 0x008000001f00780b */ /* 0x000fe40003fae000 */
[----:B------:R-:W-:Y:S02]  /*1ba0*/  FSETP.GEU.AND P3, PT, R30, 1.175494350822287508e-38, PT ;  /* 0x008000001e00780b */ /* 0x000fe40003f6e000 */
[----:B------:R-:W-:Y:S02]  /*1bb0*/  SEL R39, R39, RZ, P1 ;  /* 0x000000ff27277207 */ /* 0x000fe40000800000 */
[----:B------:R-:W-:-:S03]  /*1bc0*/  SEL R37, R37, RZ, P1 ;  /* 0x000000ff25257207 */ /* 0x000fc60000800000 */
[----:B------:R-:W-:Y:S01]  /*1bd0*/  FADD R39, R39, 9.9999997473787516356e-06 ;  /* 0x3727c5ac27277421 */ /* 0x000fe20000000000 */
[----:B------:R-:W-:Y:S01]  /*1be0*/  SEL R51, R21, RZ, P1 ;  /* 0x000000ff15337207 */ /* 0x000fe20000800000 */
[----:B------:R-:W-:Y:S01]  /*1bf0*/  FADD R37, R37, 9.9999997473787516356e-06 ;  /* 0x3727c5ac25257421 */ /* 0x000fe20000000000 */
[----:B------:R-:W-:Y:S01]  /*1c00*/  SEL R52, R19, RZ, P1 ;  /* 0x000000ff13347207 */ /* 0x000fe20000800000 */
[----:B------:R-:W-:Y:S01]  /*1c10*/  @P4 FMUL R31, R31, 0.25 ;  /* 0x3e8000001f1f4820 */ /* 0x000fe20000400000 */
[----:B------:R-:W-:Y:S01]  /*1c20*/  FSEL R21, R36, 1, P6 ;  /* 0x3f80000024157808 */ /* 0x000fe20003000000 */
[----:B------:R-:W-:Y:S01]  /*1c30*/  @P6 FMUL R30, R30, 0.25 ;  /* 0x3e8000001e1e6820 */ /* 0x000fe20000400000 */
[----:B------:R-:W-:Y:S01]  /*1c40*/  SEL R53, R18, RZ, P1 ;  /* 0x000000ff12357207 */ /* 0x000fe20000800000 */
[----:B------:R-:W0:Y:S01]  /*1c50*/  MUFU.SQRT R19, R39 ;  /* 0x0000002700137308 */ /* 0x000e220000002000 */
[----:B------:R-:W-:Y:S02]  /*1c60*/  SEL R27, R27, RZ, P1 ;  /* 0x000000ff1b1b7207 */ /* 0x000fe40000800000 */
[----:B--2---:R-:W-:Y:S01]  /*1c70*/  FSETP.GT.AND P6, PT, R17, 8.50705917302346158658e+37, PT ;  /* 0x7e8000001100780b */ /* 0x004fe20003fc4000 */
[----:B------:R-:W-:Y:S01]  /*1c80*/  @!P5 FMUL R31, R31, 16777216 ;  /* 0x4b8000001f1fd820 */ /* 0x000fe20000400000 */
[----:B------:R-:W-:-:S03]  /*1c90*/  @!P3 FMUL R30, R30, 16777216 ;  /* 0x4b8000001e1eb820 */ /* 0x000fc60000400000 */
[----:B------:R-:W-:Y:S01]  /*1ca0*/  MUFU.SQRT R18, R37 ;  /* 0x0000002500127308 */ /* 0x000fe20000002000 */
[----:B------:R-:W-:Y:S01]  /*1cb0*/  @!P3 FMUL R21, R21, 16777216 ;  /* 0x4b8000001515b820 */ /* 0x000fe20000400000 */
[----:B------:R-:W-:Y:S01]  /*1cc0*/  FSETP.GEU.AND P3, PT, R17, 1.175494350822287508e-38, PT ;  /* 0x008000001100780b */ /* 0x000fe20003f6e000 */
[----:B------:R-:W-:Y:S01]  /*1cd0*/  FADD R52, R27, -R52 ;  /* 0x800000341b347221 */ /* 0x000fe20000000000 */
[----:B------:R-:W-:Y:S01]  /*1ce0*/  FADD R16, R16, -R47 ;  /* 0x8000002f10107221 */ /* 0x000fe20000000000 */
[----:B------:R-:W-:Y:S02]  /*1cf0*/  SEL R22, R22, RZ, P1 ;  /* 0x000000ff16167207 */ /* 0x000fe40000800000 */
[----:B------:R-:W-:Y:S01]  /*1d00*/  SEL R27, R34, RZ, P1 ;  /* 0x000000ff221b7207 */ /* 0x000fe20000800000 */
[----:B------:R-:W1:Y:S01]  /*1d10*/  MUFU.RCP R55, R28 ;  /* 0x0000001c00377308 */ /* 0x000e620000001000 */
[----:B------:R-:W-:Y:S02]  /*1d20*/  SEL R38, R38, RZ, P1 ;  /* 0x000000ff26267207 */ /* 0x000fe40000800000 */
[----:B------:R-:W-:-:S02]  /*1d30*/  SEL R47, R32, RZ, P1 ;  /* 0x000000ff202f7207 */ /* 0x000fc40000800000 */
[----:B------:R-:W-:-:S03]  /*1d40*/  SEL R20, R20, RZ, P1 ;  /* 0x000000ff14147207 */ /* 0x000fc60000800000 */
[----:B------:R-:W2:Y:S01]  /*1d50*/  MUFU.RCP R31, R31 ;  /* 0x0000001f001f7308 */ /* 0x000ea20000001000 */
[----:B------:R-:W-:Y:S01]  /*1d60*/  FADD R50, R22, -R27 ;  /* 0x8000001b16327221 */ /* 0x000fe20000000000 */
[----:B------:R-:W-:Y:S01]  /*1d70*/  FADD R34, R38, 9.9999997473787516356e-06 ;  /* 0x3727c5ac26227421 */ /* 0x000fe20000000000 */
[----:B------:R-:W-:Y:S01]  /*1d80*/  FADD R47, R20, -R47 ;  /* 0x8000002f142f7221 */ /* 0x000fe20000000000 */
[C---:B------:R-:W-:Y:S01]  /*1d90*/  FSEL R22, R36.reuse, 1, P6 ;  /* 0x3f80000024167808 */ /* 0x040fe20003000000 */
[----:B------:R-:W-:Y:S01]  /*1da0*/  @P6 FMUL R17, R17, 0.25 ;  /* 0x3e80000011116820 */ /* 0x000fe20000400000 */
[----:B------:R-:W-:Y:S02]  /*1db0*/  FSEL R20, R36, 1, P4 ;  /* 0x3f80000024147808 */ /* 0x000fe40002000000 */
[----:B------:R-:W-:Y:S01]  /*1dc0*/  SEL R26, R26, RZ, P1 ;  /* 0x000000ff1a1a7207 */ /* 0x000fe20000800000 */
[----:B------:R-:W-:Y:S01]  /*1dd0*/  MUFU.RCP R30, R30 ;  /* 0x0000001e001e7308 */ /* 0x000fe20000001000 */
[----:B0-----:R-:W-:Y:S01]  /*1de0*/  FSETP.GT.AND P6, PT, R19, 8.50705917302346158658e+37, PT ;  /* 0x7e8000001300780b */ /* 0x001fe20003fc4000 */
[----:B-1----:R-:W-:Y:S01]  /*1df0*/  FMUL R55, R55, R24 ;  /* 0x0000001837377220 */ /* 0x002fe20000400000 */
[----:B------:R-:W-:Y:S01]  /*1e00*/  FSETP.GT.AND P4, PT, R18, 8.50705917302346158658e+37, PT ;  /* 0x7e8000001200780b */ /* 0x000fe20003f84000 */
[----:B------:R-:W-:Y:S01]  /*1e10*/  @!P3 FMUL R17, R17, 16777216 ;  /* 0x4b8000001111b820 */ /* 0x000fe20000400000 */
[----:B------:R-:W-:Y:S01]  /*1e20*/  @!P3 FMUL R22, R22, 16777216 ;  /* 0x4b8000001616b820 */ /* 0x000fe20000400000 */
[----:B------:R-:W-:Y:S01]  /*1e30*/  @!P5 FMUL R20, R20, 16777216 ;  /* 0x4b8000001414d820 */ /* 0x000fe20000400000 */
[----:B------:R-:W-:Y:S01]  /*1e40*/  FSETP.GEU.AND P3, PT, R19, 1.175494350822287508e-38, PT ;  /* 0x008000001300780b */ /* 0x000fe20003f6e000 */
[----:B------:R-:W0:Y:S01]  /*1e50*/  MUFU.SQRT R34, R34 ;  /* 0x0000002200227308 */ /* 0x000e220000002000 */
[----:B------:R-:W-:Y:S01]  /*1e60*/  FSETP.GEU.AND P5, PT, R18, 1.175494350822287508e-38, PT ;  /* 0x008000001200780b */ /* 0x000fe20003fae000 */
[----:B--2---:R-:W-:Y:S01]  /*1e70*/  FMUL R31, R31, R20 ;  /* 0x000000141f1f7220 */ /* 0x004fe20000400000 */
[----:B------:R-:W-:-:S02]  /*1e80*/  SEL R23, R23, RZ, P1 ;  /* 0x000000ff17177207 */ /* 0x000fc40000800000 */
[----:B------:R-:W-:Y:S01]  /*1e90*/  SEL R32, R35, RZ, P1 ;  /* 0x000000ff23207207 */ /* 0x000fe20000800000 */
[----:B------:R-:W-:Y:S01]  /*1ea0*/  FADD R53, R26, -R53 ;  /* 0x800000351a357221 */ /* 0x000fe20000000000 */
[----:B----4-:R-:W-:Y:S01]  /*1eb0*/  SEL R20, R7, RZ, !P0 ;  /* 0x000000ff07147207 */ /* 0x010fe20004000000 */
[----:B------:R-:W1:Y:S01]  /*1ec0*/  MUFU.RCP R26, R29 ;  /* 0x0000001d001a7308 */ /* 0x000e620000001000 */
[----:B------:R-:W-:Y:S01]  /*1ed0*/  FMUL R7, R55, R16 ;  /* 0x0000001037077220 */ /* 0x000fe20000400000 */
[----:B------:R-:W-:Y:S01]  /*1ee0*/  FSEL R16, R36, 1, P6 ;  /* 0x3f80000024107808 */ /* 0x000fe20003000000 */
[----:B------:R-:W-:Y:S01]  /*1ef0*/  FADD R37, R23, -R32 ;  /* 0x8000002017257221 */ /* 0x000fe20000000000 */
[----:B------:R-:W-:Y:S01]  /*1f00*/  SEL R28, R33, RZ, P1 ;  /* 0x000000ff211c7207 */ /* 0x000fe20000800000 */
[----:B------:R-:W-:Y:S01]  /*1f10*/  @P6 FMUL R19, R19, 0.25 ;  /* 0x3e80000013136820 */ /* 0x000fe20000400000 */
[----:B------:R-:W-:Y:S01]  /*1f20*/  @P4 FMUL R18, R18, 0.25 ;  /* 0x3e80000012124820 */ /* 0x000fe20000400000 */
[----:B------:R-:W2:Y:S01]  /*1f30*/  LDC.64 R38, c[0x0][0x278] ;  /* 0x00009e00ff267b82 */ /* 0x000ea20000000a00 */
[----:B------:R-:W-:Y:S01]  /*1f40*/  @!P3 FMUL R16, R16, 16777216 ;  /* 0x4b8000001010b820 */ /* 0x000fe20000400000 */
[----:B------:R-:W-:Y:S01]  /*1f50*/  @!P3 FMUL R19, R19, 16777216 ;  /* 0x4b8000001313b820 */ /* 0x000fe20000400000 */
[----:B------:R-:W-:Y:S01]  /*1f60*/  @!P5 FMUL R18, R18, 16777216 ;  /* 0x4b8000001212d820 */ /* 0x000fe20000400000 */
[----:B0-----:R-:W-:-:S04]  /*1f70*/  FSETP.GT.AND P3, PT, R34, 8.50705917302346158658e+37, PT ;  /* 0x7e8000002200780b */ /* 0x001fc80003f64000 */
[----:B------:R-:W0:Y:S01]  /*1f80*/  LDC.64 R32, c[0x0][0x280] ;  /* 0x0000a000ff207b82 */ /* 0x000e220000000a00 */
[----:B------:R-:W-:Y:S01]  /*1f90*/  FMUL R30, R30, R21 ;  /* 0x000000151e1e7220 */ /* 0x000fe20000400000 */
[----:B------:R-:W-:Y:S02]  /*1fa0*/  FSEL R21, R36, 1, P4 ;  /* 0x3f80000024157808 */ /* 0x000fe40002000000 */
[----:B------:R-:W-:Y:S01]  /*1fb0*/  FSETP.GEU.AND P4, PT, R34, 1.175494350822287508e-38, PT ;  /* 0x008000002200780b */ /* 0x000fe20003f8e000 */
[----:B------:R-:W3:Y:S01]  /*1fc0*/  MUFU.RCP R17, R17 ;  /* 0x0000001100117308 */ /* 0x000ee20000001000 */
[----:B-1----:R-:W-:-:S07]  /*1fd0*/  FMUL R25, R26, R25 ;  /* 0x000000191a197220 */ /* 0x002fce0000400000 */
[----:B------:R-:W1:Y:S01]  /*1fe0*/  MUFU.RCP R18, R18 ;  /* 0x0000001200127308 */ /* 0x000e620000001000 */
[----:B------:R-:W-:Y:S01]  /*1ff0*/  FMUL R54, R25, R54 ;  /* 0x0000003619367220 */ /* 0x000fe20000400000 */
[----:B------:R-:W-:Y:S02]  /*2000*/  CS2R R24, SRZ ;  /* 0x0000000000187805 */ /* 0x000fe4000001ff00 */
[----:B------:R-:W-:Y:S01]  /*2010*/  CS2R R26, SRZ ;  /* 0x00000000001a7805 */ /* 0x000fe2000001ff00 */
[----:B------:R-:W-:Y:S01]  /*2020*/  @P3 FMUL R34, R34, 0.25 ;  /* 0x3e80000022223820 */ /* 0x000fe20000400000 */
[----:B------:R-:W-:Y:S01]  /*2030*/  SEL R23, R11, RZ, !P0 ;  /* 0x000000ff0b177207 */ /* 0x000fe20004000000 */
[----:B------:R-:W-:Y:S01]  /*2040*/  @!P5 FMUL R21, R21, 16777216 ;  /* 0x4b8000001515d820 */ /* 0x000fe20000400000 */
[----:B------:R-:W4:Y:S01]  /*2050*/  MUFU.RCP R19, R19 ;  /* 0x0000001300137308 */ /* 0x000f220000001000 */
[----:B------:R-:W-:Y:S01]  /*2060*/  @!P4 FMUL R34, R34, 16777216 ;  /* 0x4b8000002222c820 */ /* 0x000fe20000400000 */
[----:B------:R0:W5:Y:S01]  /*2070*/  @!P0 LDG.E.EL.128 R24, desc[UR4][R48.64] ;  /* 0x0000000430188981 */ /* 0x000162000c2e1d00 */
[----:B--2---:R-:W-:-:S04]  /*2080*/  IMAD.WIDE R38, R0, 0x4, R38 ;  /* 0x0000000400267825 */ /* 0x004fc800078e0226 */
[----:B---3--:R-:W-:Y:S01]  /*2090*/  FMUL R11, R17, R22 ;  /* 0x00000016110b7220 */ /* 0x008fe20000400000 */
[----:B------:R-:W-:Y:S01]  /*20a0*/  FFMA R59, R20, R59, R23 ;  /* 0x0000003b143b7223 */ /* 0x000fe20000000017 */
[----:B------:R-:W-:Y:S01]  /*20b0*/  FADD R51, R51, -R28 ;  /* 0x8000001c33337221 */ /* 0x000fe20000000000 */
[----:B-1----:R-:W-:Y:S01]  /*20c0*/  FMUL R55, R18, R21 ;  /* 0x0000001512377220 */ /* 0x002fe20000400000 */
[----:B------:R-:W-:Y:S01]  /*20d0*/  FMUL R52, R31, R52 ;  /* 0x000000341f347220 */ /* 0x000fe20000400000 */
[----:B------:R-:W-:Y:S01]  /*20e0*/  FMUL R53, R30, R53 ;  /* 0x000000351e357220 */ /* 0x000fe20000400000 */
[----:B------:R-:W-:Y:S01]  /*20f0*/  CS2R R20, SRZ ;  /* 0x0000000000147805 */ /* 0x000fe2000001ff00 */
[----:B0-----:R-:W-:Y:S01]  /*2100*/  IMAD.WIDE R48, R0, 0x4, R32 ;  /* 0x0000000400307825 */ /* 0x001fe200078e0220 */
[----:B------:R-:W-:Y:S01]  /*2110*/  CS2R R22, SRZ ;  /* 0x0000000000167805 */ /* 0x000fe2000001ff00 */
[----:B------:R0:W1:Y:S01]  /*2120*/  MUFU.RCP R0, R34 ;  /* 0x0000002200007308 */ /* 0x0000620000001000 */
[----:B------:R-:W-:-:S02]  /*2130*/  CS2R R32, SRZ ;  /* 0x0000000000207805 */ /* 0x000fc4000001ff00 */
[----:B------:R-:W-:Y:S02]  /*2140*/  CS2R R28, SRZ ;  /* 0x00000000001c7805 */ /* 0x000fe4000001ff00 */
[----:B------:R-:W-:Y:S02]  /*2150*/  CS2R R30, SRZ ;  /* 0x00000000001e7805 */ /* 0x000fe4000001ff00 */
[----:B------:R-:W-:Y:S01]  /*2160*/  SEL R18, R6, RZ, !P0 ;  /* 0x000000ff06127207 */ /* 0x000fe20004000000 */
[----:B------:R-:W2:Y:S01]  /*2170*/  @P1 LDG.E.EL.128 R20, desc[UR4][R38.64+-0x100] ;  /* 0xffff000426141981 */ /* 0x000ea2000c2e1d00 */
[----:B0-----:R-:W-:Y:S02]  /*2180*/  CS2R R34, SRZ ;  /* 0x0000000000227805 */ /* 0x001fe4000001ff00 */
[----:B------:R-:W-:Y:S01]  /*2190*/  SEL R17, R10, RZ, !P0 ;  /* 0x000000ff0a117207 */ /* 0x000fe20004000000 */
[----:B------:R0:W3:Y:S01]  /*21a0*/  @!P0 LDG.E.EL.128 R28, desc[UR4][R60.64] ;  /* 0x000000043c1c8981 */ /* 0x0000e2000c2e1d00 */
[----:B----4-:R-:W-:-:S03]  /*21b0*/  FMUL R6, R19, R16 ;  /* 0x0000001013067220 */ /* 0x010fc60000400000 */
[----:B------:R-:W4:Y:S01]  /*21c0*/  @P1 LDG.E.EL.128 R32, desc[UR4][R48.64+-0x100] ;  /* 0xffff000430201981 */ /* 0x000f22000c2e1d00 */
[----:B------:R-:W-:Y:S01]  /*21d0*/  FFMA R57, R18, R57, R17 ;  /* 0x0000003912397223 */ /* 0x000fe20000000011 */
[----:B------:R-:W-:Y:S02]  /*21e0*/  CS2R R16, SRZ ;  /* 0x0000000000107805 */ /* 0x000fe4000001ff00 */
[----:B------:R-:W-:Y:S01]  /*21f0*/  CS2R R18, SRZ ;  /* 0x0000000000127805 */ /* 0x000fe2000001ff00 */
[----:B------:R-:W-:Y:S01]  /*2200*/  FMUL R6, R6, R37 ;  /* 0x0000002506067220 */ /* 0x000fe20000400000 */
[----:B0-----:R-:W-:Y:S02]  /*2210*/  FSEL R61, R36, 1, P3 ;  /* 0x3f800000243d7808 */ /* 0x001fe40001800000 */
[----:B------:R-:W-:Y:S02]  /*2220*/  CS2R R36, SRZ ;  /* 0x0000000000247805 */ /* 0x000fe4000001ff00 */
[----:B------:R0:W4:Y:S02]  /*2230*/  @P1 LDG.E.EL.128 R16, desc[UR4][R38.64+-0x100] ;  /* 0xffff000426101981 */ /* 0x000124000c2e1d00 */
[----:B0-----:R-:W-:-:S06]  /*2240*/  CS2R R38, SRZ ;  /* 0x0000000000267805 */ /* 0x001fcc000001ff00 */
[----:B------:R-:W4:Y:S01]  /*2250*/  @P1 LDG.E.EL.128 R36, desc[UR4][R48.64+-0x100] ;  /* 0xffff000430241981 */ /* 0x000f22000c2e1d00 */
[----:B------:R-:W-:Y:S01]  /*2260*/  @!P4 FMUL R61, R61, 16777216 ;  /* 0x4b8000003d3dc820 */ /* 0x000fe20000400000 */
[----:B------:R-:W-:Y:S01]  /*2270*/  FMUL R51, R55, R51 ;  /* 0x0000003337337220 */ /* 0x000fe20000400000 */
[----:B------:R-:W-:Y:S02]  /*2280*/  SEL R55, R4, RZ, !P0 ;  /* 0x000000ff04377207 */ /* 0x000fe40004000000 */
[----:B-1----:R-:W-:Y:S01]  /*2290*/  FMUL R61, R0, R61 ;  /* 0x0000003d003d7220 */ /* 0x002fe20000400000 */
[----:B------:R-:W-:Y:S02]  /*22a0*/  SEL R8, R8, RZ, !P0 ;  /* 0x000000ff08087207 */ /* 0x000fe40004000000 */
[----:B------:R-:W-:Y:S01]  /*22b0*/  SEL R10, R9, RZ, !P0 ;  /* 0x000000ff090a7207 */ /* 0x000fe20004000000 */
[----:B------:R-:W-:Y:S01]  /*22c0*/  FMUL R50, R61, R50 ;  /* 0x000000323d327220 */ /* 0x000fe20000400000 */
[----:B------:R-:W-:Y:S01]  /*22d0*/  SEL R61, R5, RZ, !P0 ;  /* 0x000000ff053d7207 */ /* 0x000fe20004000000 */
[----:B------:R-:W-:-:S04]  /*22e0*/  FFMA R56, R55, R56, R8 ;  /* 0x0000003837387223 */ /* 0x000fc80000000008 */
[----:B------:R-:W-:Y:S01]  /*22f0*/  FFMA R58, R61, R58, R10 ;  /* 0x0000003a3d3a7223 */ /* 0x000fe2000000000a */
[----:B------:R-:W-:-:S04]  /*2300*/  FSETP.GEU.AND P3, PT, R40, RZ, PT ;  /* 0x000000ff2800720b */ /* 0x000fc80003f6e000 */
[----:B------:R-:W-:Y:S01]  /*2310*/  FSEL R40, R40, RZ, P3 ;  /* 0x000000ff28287208 */ /* 0x000fe20001800000 */
[----:B------:R-:W-:Y:S01]  /*2320*/  FMUL R11, R11, R47 ;  /* 0x0000002f0b0b7220 */ /* 0x000fe20000400000 */
[----:B-----5:R-:W-:Y:S02]  /*2330*/  SEL R25, R25, RZ, !P0 ;  /* 0x000000ff19197207 */ /* 0x020fe40004000000 */
[----:B--2---:R-:W-:Y:S02]  /*2340*/  SEL R8, R20, RZ, P1 ;  /* 0x000000ff14087207 */ /* 0x004fe40000800000 */
[----:B------:R-:W-:Y:S02]  /*2350*/  SEL R23, R23, RZ, P1 ;  /* 0x000000ff17177207 */ /* 0x000fe40000800000 */
[----:B---3--:R-:W-:Y:S02]  /*2360*/  SEL R0, R29, RZ, !P0 ;  /* 0x000000ff1d007207 */ /* 0x008fe40004000000 */
[----:B----4-:R-:W-:-:S02]  /*2370*/  SEL R9, R32, RZ, P1 ;  /* 0x000000ff20097207 */ /* 0x010fc40000800000 */
[----:B------:R-:W-:Y:S01]  /*2380*/  SEL R10, R35, RZ, P1 ;  /* 0x000000ff230a7207 */ /* 0x000fe20000800000 */
[----:B------:R-:W-:Y:S02]  /*2390*/  FFMA R45, R0, R45, R25 ;  /* 0x0000002d002d7223 */ /* 0x000fe40000000019 */
[----:B------:R-:W-:Y:S01]  /*23a0*/  FFMA R8, R8, R7, R9 ;  /* 0x0000000708087223 */ /* 0x000fe20000000009 */
[----:B------:R-:W-:Y:S02]  /*23b0*/  SEL R21, R21, RZ, P1 ;  /* 0x000000ff15157207 */ /* 0x000fe40000800000 */
[----:B------:R-:W-:Y:S02]  /*23c0*/  SEL R22, R22, RZ, P1 ;  /* 0x000000ff16167207 */ /* 0x000fe40000800000 */
[----:B------:R-:W-:Y:S02]  /*23d0*/  SEL R0, R33, RZ, P1 ;  /* 0x000000ff21007207 */ /* 0x000fe40000800000 */
[----:B------:R-:W-:Y:S01]  /*23e0*/  SEL R25, R34, RZ, P1 ;  /* 0x000000ff22197207 */ /* 0x000fe20000800000 */
[----:B------:R-:W-:Y:S01]  /*23f0*/  FFMA R52, R23, R52, R10 ;  /* 0x0000003417347223 */ /* 0x000fe2000000000a */
[----:B------:R-:W-:Y:S01]  /*2400*/  FSETP.GEU.AND P4, PT, R8, RZ, PT ;  /* 0x000000ff0800720b */ /* 0x000fe20003f8e000 */
[----:B------:R-:W-:-:S02]  /*2410*/  FFMA R54, R21, R54, R0 ;  /* 0x0000003615367223 */ /* 0x000fc40000000000 */
[----:B------:R-:W-:Y:S01]  /*2420*/  FFMA R53, R22, R53, R25 ;  /* 0x0000003516357223 */ /* 0x000fe20000000019 */
[----:B------:R-:W-:Y:S02]  /*2430*/  FSEL R8, R8, RZ, P4 ;  /* 0x000000ff08087208 */ /* 0x000fe40002000000 */
[----:B------:R-:W-:Y:S02]  /*2440*/  FSETP.GEU.AND P3, PT, R52, RZ, PT ;  /* 0x000000ff3400720b */ /* 0x000fe40003f6e000 */
[----:B------:R-:W-:Y:S02]  /*2450*/  FSETP.GEU.AND P4, PT, R41, RZ, PT ;  /* 0x000000ff2900720b */ /* 0x000fe40003f8e000 */
[----:B------:R-:W-:Y:S02]  /*2460*/  SEL R5, R30, RZ, !P0 ;  /* 0x000000ff1e057207 */ /* 0x000fe40004000000 */
[----:B------:R-:W-:Y:S02]  /*2470*/  SEL R4, R31, RZ, !P0 ;  /* 0x000000ff1f047207 */ /* 0x000fe40004000000 */
[----:B------:R-:W-:-:S02]  /*2480*/  SEL R27, R27, RZ, !P0 ;  /* 0x000000ff1b1b7207 */ /* 0x000fc40004000000 */
[----:B------:R-:W-:Y:S02]  /*2490*/  SEL R26, R26, RZ, !P0 ;  /* 0x000000ff1a1a7207 */ /* 0x000fe40004000000 */
[----:B------:R-:W-:Y:S02]  /*24a0*/  SEL R9, R16, RZ, P1 ;  /* 0x000000ff10097207 */ /* 0x000fe40000800000 */
[----:B------:R-:W-:Y:S02]  /*24b0*/  SEL R36, R36, RZ, P1 ;  /* 0x000000ff24247207 */ /* 0x000fe40000800000 */
[----:B------:R-:W-:Y:S02]  /*24c0*/  FSETP.GEU.AND P6, PT, R54, RZ, PT ;  /* 0x000000ff3600720b */ /* 0x000fe40003fce000 */
[----:B------:R-:W-:Y:S02]  /*24d0*/  FSETP.GEU.AND P5, PT, R53, RZ, PT ;  /* 0x000000ff3500720b */ /* 0x000fe40003fae000 */
[----:B------:R-:W-:-:S02]  /*24e0*/  FSEL R52, R52, RZ, P3 ;  /* 0x000000ff34347208 */ /* 0x000fc40001800000 */
[----:B------:R-:W-:Y:S02]  /*24f0*/  SEL R17, R17, RZ, P1 ;  /* 0x000000ff11117207 */ /* 0x000fe40000800000 */
[----:B------:R-:W-:Y:S02]  /*2500*/  SEL R0, R37, RZ, P1 ;  /* 0x000000ff25007207 */ /* 0x000fe40000800000 */
[----:B------:R-:W-:Y:S02]  /*2510*/  FSEL R41, R41, RZ, P4 ;  /* 0x000000ff29297208 */ /* 0x000fe40002000000 */
[----:B------:R-:W-:Y:S02]  /*2520*/  FSETP.GEU.AND P3, PT, R56, RZ, PT ;  /* 0x000000ff3800720b */ /* 0x000fe40003f6e000 */
[----:B------:R-:W-:Y:S01]  /*2530*/  FSETP.GEU.AND P4, PT, R42, RZ, PT ;  /* 0x000000ff2a00720b */ /* 0x000fe20003f8e000 */
[----:B------:R-:W-:Y:S01]  /*2540*/  FFMA R3, R4, R3, R27 ;  /* 0x0000000304037223 */ /* 0x000fe2000000001b */
[----:B------:R-:W-:Y:S01]  /*2550*/  FSEL R54, R54, RZ, P6 ;  /* 0x000000ff36367208 */ /* 0x000fe20003000000 */
[----:B------:R-:W-:Y:S01]  /*2560*/  FFMA R44, R5, R44, R26 ;  /* 0x0000002c052c7223 */ /* 0x000fe2000000001a */
[----:B------:R-:W-:Y:S01]  /*2570*/  FSEL R53, R53, RZ, P5 ;  /* 0x000000ff35357208 */ /* 0x000fe20002800000 */
[----:B------:R-:W-:Y:S01]  /*2580*/  FFMA R11, R9, R11, R36 ;  /* 0x0000000b090b7223 */ /* 0x000fe20000000024 */
[----:B------:R-:W-:Y:S01]  /*2590*/  SEL R18, R18, RZ, P1 ;  /* 0x000000ff12127207 */ /* 0x000fe20000800000 */
[----:B------:R-:W0:Y:S01]  /*25a0*/  LDC.64 R4, c[0x0][0x288] ;  /* 0x0000a200ff047b82 */ /* 0x000e220000000a00 */
[----:B------:R-:W-:-:S02]  /*25b0*/  SEL R7, R38, RZ, P1 ;  /* 0x000000ff26077207 */ /* 0x000fc40000800000 */
[----:B------:R-:W-:Y:S02]  /*25c0*/  @P2 FSEL R40, R8, RZ, P1 ;  /* 0x000000ff08282208 */ /* 0x000fe40000800000 */
[----:B------:R-:W-:Y:S02]  /*25d0*/  FSETP.GEU.AND P6, PT, R43, RZ, PT ;  /* 0x000000ff2b00720b */ /* 0x000fe40003fce000 */
[----:B------:R-:W-:Y:S01]  /*25e0*/  FSETP.GEU.AND P5, PT, R57, RZ, PT ;  /* 0x000000ff3900720b */ /* 0x000fe20003fae000 */
[----:B------:R-:W-:Y:S01]  /*25f0*/  FFMA R0, R17, R51, R0 ;  /* 0x0000003311007223 */ /* 0x000fe20000000000 */
[----:B------:R-:W-:Y:S02]  /*2600*/  @!P0 FSEL R40, R56, RZ, P3 ;  /* 0x000000ff38288208 */ /* 0x000fe40001800000 */
[----:B------:R-:W-:Y:S02]  /*2610*/  SEL R10, R19, RZ, P1 ;  /* 0x000000ff130a7207 */ /* 0x000fe40000800000 */
[----:B------:R-:W-:-:S02]  /*2620*/  SEL R39, R39, RZ, P1 ;  /* 0x000000ff27277207 */ /* 0x000fc40000800000 */
[----:B------:R-:W-:Y:S02]  /*2630*/  FSEL R42, R42, RZ, P4 ;  /* 0x000000ff2a2a7208 */ /* 0x000fe40002000000 */
[----:B------:R-:W-:Y:S02]  /*2640*/  FSETP.GEU.AND P3, PT, R59, RZ, PT ;  /* 0x000000ff3b00720b */ /* 0x000fe40003f6e000 */
[----:B------:R-:W-:Y:S01]  /*2650*/  @P2 FSEL R42, R53, RZ, P1 ;  /* 0x000000ff352a2208 */ /* 0x000fe20000800000 */
[----:B------:R-:W-:Y:S01]  /*2660*/  FFMA R7, R18, R50, R7 ;  /* 0x0000003212077223 */ /* 0x000fe20000000007 */
[----:B------:R-:W-:Y:S02]  /*2670*/  FSEL R43, R43, RZ, P6 ;  /* 0x000000ff2b2b7208 */ /* 0x000fe40003000000 */
[----:B------:R-:W-:Y:S02]  /*2680*/  @!P0 FSEL R42, R57, RZ, P5 ;  /* 0x000000ff392a8208 */ /* 0x000fe40002800000 */
[----:B------:R-:W-:-:S02]  /*2690*/  @P2 FSEL R43, R52, RZ, P1 ;  /* 0x000000ff342b2208 */ /* 0x000fc40000800000 */
[----:B------:R-:W-:Y:S02]  /*26a0*/  FSETP.GEU.AND P4, PT, R58, RZ, PT ;  /* 0x000000ff3a00720b */ /* 0x000fe40003f8e000 */
[----:B------:R-:W-:Y:S01]  /*26b0*/  FSETP.GEU.AND P5, PT, R11, RZ, PT ;  /* 0x000000ff0b00720b */ /* 0x000fe20003fae000 */
[----:B------:R-:W-:Y:S01]  /*26c0*/  FFMA R6, R10, R6, R39 ;  /* 0x000000060a067223 */ /* 0x000fe20000000027 */
[----:B------:R-:W-:Y:S02]  /*26d0*/  @!P0 FSEL R43, R59, RZ, P3 ;  /* 0x000000ff3b2b8208 */ /* 0x000fe40001800000 */
[----:B------:R-:W-:Y:S02]  /*26e0*/  FSETP.GEU.AND P3, PT, R0, RZ, PT ;  /* 0x000000ff0000720b */ /* 0x000fe40003f6e000 */
[----:B------:R-:W-:Y:S02]  /*26f0*/  @P2 FSEL R41, R54, RZ, P1 ;  /* 0x000000ff36292208 */ /* 0x000fe40000800000 */
[----:B------:R-:W-:-:S02]  /*2700*/  @!P0 FSEL R41, R58, RZ, P4 ;  /* 0x000000ff3a298208 */ /* 0x000fc40002000000 */
[----:B------:R-:W-:Y:S02]  /*2710*/  FSEL R11, R11, RZ, P5 ;  /* 0x000000ff0b0b7208 */ /* 0x000fe40002800000 */
[----:B------:R-:W-:Y:S02]  /*2720*/  FSETP.GEU.AND P4, PT, R7, RZ, PT ;  /* 0x000000ff0700720b */ /* 0x000fe40003f8e000 */
[----:B------:R-:W-:Y:S02]  /*2730*/  FSETP.GEU.AND P5, PT, R12, RZ, PT ;  /* 0x000000ff0c00720b */ /* 0x000fe40003fae000 */
[----:B------:R-:W-:Y:S02]  /*2740*/  SEL R47, R28, RZ, !P0 ;  /* 0x000000ff1c2f7207 */ /* 0x000fe40004000000 */
[----:B------:R-:W-:Y:S02]  /*2750*/  SEL R24, R24, RZ, !P0 ;  /* 0x000000ff18187207 */ /* 0x000fe40004000000 */
[----:B------:R-:W-:-:S02]  /*2760*/  FSEL R0, R0, RZ, P3 ;  /* 0x000000ff00007208 */ /* 0x000fc40001800000 */
[----:B------:R-:W-:Y:S02]  /*2770*/  FSETP.GEU.AND P3, PT, R6, RZ, PT ;  /* 0x000000ff0600720b */ /* 0x000fe40003f6e000 */
[----:B------:R-:W-:Y:S02]  /*2780*/  FSEL R7, R7, RZ, P4 ;  /* 0x000000ff07077208 */ /* 0x000fe40002000000 */
[----:B------:R-:W-:Y:S01]  /*2790*/  FSEL R12, R12, RZ, P5 ;  /* 0x000000ff0c0c7208 */ /* 0x000fe20002800000 */
[----:B------:R-:W-:Y:S01]  /*27a0*/  FFMA R46, R47, R46, R24 ;  /* 0x0000002e2f2e7223 */ /* 0x000fe20000000018 */
[----:B------:R-:W-:Y:S02]  /*27b0*/  FSETP.GEU.AND P4, PT, R13, RZ, PT ;  /* 0x000000ff0d00720b */ /* 0x000fe40003f8e000 */
[----:B------:R-:W-:Y:S02]  /*27c0*/  FSETP.GEU.AND P6, PT, R14, RZ, PT ;  /* 0x000000ff0e00720b */ /* 0x000fe40003fce000 */
[----:B------:R-:W-:-:S02]  /*27d0*/  FSETP.GEU.AND P5, PT, R15, RZ, PT ;  /* 0x000000ff0f00720b */ /* 0x000fc40003fae000 */
[----:B------:R-:W-:Y:S02]  /*27e0*/  FSEL R6, R6, RZ, P3 ;  /* 0x000000ff06067208 */ /* 0x000fe40001800000 */
[----:B------:R-:W-:Y:S02]  /*27f0*/  FSEL R13, R13, RZ, P4 ;  /* 0x000000ff0d0d7208 */ /* 0x000fe40002000000 */
[----:B------:R-:W-:Y:S02]  /*2800*/  FSEL R14, R14, RZ, P6 ;  /* 0x000000ff0e0e7208 */ /* 0x000fe40003000000 */
[----:B------:R-:W-:Y:S02]  /*2810*/  FSEL R15, R15, RZ, P5 ;  /* 0x000000ff0f0f7208 */ /* 0x000fe40002800000 */
[----:B------:R-:W-:Y:S02]  /*2820*/  @P2 FSEL R12, R11, RZ, P1 ;  /* 0x000000ff0b0c2208 */ /* 0x000fe40000800000 */
[----:B------:R-:W-:-:S02]  /*2830*/  @P2 FSEL R13, R0, RZ, P1 ;  /* 0x000000ff000d2208 */ /* 0x000fc40000800000 */
[----:B------:R-:W-:Y:S02]  /*2840*/  @P2 FSEL R14, R7, RZ, P1 ;  /* 0x000000ff070e2208 */ /* 0x000fe40000800000 */
[----:B------:R-:W-:Y:S02]  /*2850*/  @P2 FSEL R15, R6, RZ, P1 ;  /* 0x000000ff060f2208 */ /* 0x000fe40000800000 */
[----:B------:R-:W-:Y:S02]  /*2860*/  FSETP.GEU.AND P1, PT, R46, RZ, PT ;  /* 0x000000ff2e00720b */ /* 0x000fe40003f2e000 */
[----:B------:R-:W-:Y:S02]  /*2870*/  FSETP.GEU.AND P2, PT, R45, RZ, PT ;  /* 0x000000ff2d00720b */ /* 0x000fe40003f4e000 */
[----:B------:R-:W-:Y:S02]  /*2880*/  FSETP.GEU.AND P3, PT, R44, RZ, PT ;  /* 0x000000ff2c00720b */ /* 0x000fe40003f6e000 */
[----:B------:R-:W-:Y:S01]  /*2890*/  FSETP.GEU.AND P4, PT, R3, RZ, PT ;  /* 0x000000ff0300720b */ /* 0x000fe20003f8e000 */
[----:B0-----:R-:W-:Y:S01]  /*28a0*/  IMAD.WIDE R4, R2, 0x4, R4 ;  /* 0x0000000402047825 */ /* 0x001fe200078e0204 */
[----:B------:R-:W-:-:S02]  /*28b0*/  @!P0 FSEL R12, R46, RZ, P1 ;  /* 0x000000ff2e0c8208 */ /* 0x000fc40000800000 */
[----:B------:R-:W-:Y:S02]  /*28c0*/  @!P0 FSEL R13, R45, RZ, P2 ;  /* 0x000000ff2d0d8208 */ /* 0x000fe40001000000 */
[----:B------:R-:W-:Y:S02]  /*28d0*/  @!P0 FSEL R14, R44, RZ, P3 ;  /* 0x000000ff2c0e8208 */ /* 0x000fe40001800000 */
[----:B------:R-:W-:Y:S01]  /*28e0*/  @!P0 FSEL R15, R3, RZ, P4 ;  /* 0x000000ff030f8208 */ /* 0x000fe20002000000 */
[----:B------:R-:W-:Y:S04]  /*28f0*/  STG.E.128 desc[UR4][R4.64], R40 ;  /* 0x0000002804007986 */ /* 0x000fe8000c101d04 */
[----:B------:R-:W-:Y:S01]  /*2900*/  STG.E.128 desc[UR4][R4.64+0x800], R12 ;  /* 0x0008000c04007986 */ /* 0x000fe2000c101d04 */
[----:B------:R-:W-:Y:S05]  /*2910*/  EXIT ;  /* 0x000000000000794d */ /* 0x000fea0003800000 */
.L_x_0:
[----:B------:R-:W-:-:S00]  /*2920*/  BRA `(.L_x_0) ;  /* 0xfffffffc00fc7947 */ /* 0x000fc0000383ffff */
[----:B------:R-:W-:-:S00]  /*2930*/  NOP ;  /* 0x0000000000007918 */ /* 0x000fc00000000000 */
        /* <DEDUP_REMOVED lines=12> */
.L_x_1:


//--------------------- .nv.global.init           --------------------------
	.section	.nv.global.init,"aw",@progbits
.nv.global.init:
	.type		_$_str,@object
	.size		_$_str,(_$_str_$_2 - _$_str)
_$_str:
        /*0000*/ 	.byte	0x5f, 0x5f, 0x43, 0x55, 0x44, 0x41, 0x5f, 0x46, 0x54, 0x5a, 0x00
	.type		_$_str_$_2,@object
	.size		_$_str_$_2,(.L_1 - _$_str_$_2)
_$_str_$_2:
        /*000b*/ 	.byte	0x5f, 0x5f, 0x43, 0x55, 0x44, 0x41, 0x5f, 0x50, 0x52, 0x45, 0x43, 0x5f, 0x53, 0x51, 0x52, 0x54
        /*001b*/ 	.byte	0x00
.L_1:


//--------------------- .nv.constant0.triton_poi_fused_cat_6 --------------------------
	.section	.nv.constant0.triton_poi_fused_cat_6,"a",@progbits
	.sectionflags	@""
	.align	4
.nv.constant0.triton_poi_fused_cat_6:
	.zero		660
